//
// Generated by NVIDIA NVVM Compiler
//
// Compiler Build ID: CL-36424714
// Cuda compilation tools, release 13.0, V13.0.88
// Based on NVVM 20.0.0
//

.version 9.0
.target sm_100
.address_size 64

	// .globl	_Z17shared_mem_kernelPKfPfjjjjjj
.extern .shared .align 16 .b8 buffer[];

.visible .entry _Z17shared_mem_kernelPKfPfjjjjjj(
	.param .u64 .ptr .align 1 _Z17shared_mem_kernelPKfPfjjjjjj_param_0,
	.param .u64 .ptr .align 1 _Z17shared_mem_kernelPKfPfjjjjjj_param_1,
	.param .u32 _Z17shared_mem_kernelPKfPfjjjjjj_param_2,
	.param .u32 _Z17shared_mem_kernelPKfPfjjjjjj_param_3,
	.param .u32 _Z17shared_mem_kernelPKfPfjjjjjj_param_4,
	.param .u32 _Z17shared_mem_kernelPKfPfjjjjjj_param_5,
	.param .u32 _Z17shared_mem_kernelPKfPfjjjjjj_param_6,
	.param .u32 _Z17shared_mem_kernelPKfPfjjjjjj_param_7
)
{
	.reg .pred 	%p<28>;
	.reg .b32 	%r<115>;
	.reg .b32 	%f<95>;
	.reg .b64 	%rd<22>;

	ld.param.u64 	%rd3, [_Z17shared_mem_kernelPKfPfjjjjjj_param_0];
	ld.param.u32 	%r48, [_Z17shared_mem_kernelPKfPfjjjjjj_param_2];
	ld.param.u32 	%r49, [_Z17shared_mem_kernelPKfPfjjjjjj_param_4];
	ld.param.u32 	%r50, [_Z17shared_mem_kernelPKfPfjjjjjj_param_5];
	ld.param.u32 	%r51, [_Z17shared_mem_kernelPKfPfjjjjjj_param_6];
	ld.param.u32 	%r52, [_Z17shared_mem_kernelPKfPfjjjjjj_param_7];
	cvta.to.global.u64 	%rd1, %rd3;
	mov.u32 	%r1, %ntid.x;
	add.s32 	%r53, %r1, %r51;
	add.s32 	%r2, %r53, -1;
	mov.u32 	%r54, %ntid.y;
	add.s32 	%r55, %r54, %r52;
	add.s32 	%r3, %r55, -1;
	mov.u32 	%r56, %ctaid.x;
	mov.u32 	%r57, %tid.x;
	mad.lo.s32 	%r4, %r56, %r1, %r57;
	mov.u32 	%r58, %ctaid.y;
	mov.u32 	%r59, %tid.y;
	mad.lo.s32 	%r5, %r58, %r54, %r59;
	setp.ge.u32 	%p2, %r5, %r50;
	@%p2 bra 	$L__BB0_34;
	or.b32  	%r60, %r5, %r4;
	setp.eq.s32 	%p3, %r60, 0;
	setp.gt.s32 	%p4, %r3, 0;
	and.pred  	%p1, %p3, %p4;
	add.s32 	%r6, %r51, %r4;
	add.s32 	%r7, %r52, %r5;
	add.s32 	%r8, %r53, -2;
	add.s32 	%r9, %r51, -1;
	and.b32  	%r10, %r51, 15;
	and.b32  	%r11, %r51, 7;
	and.b32  	%r12, %r2, 3;
	and.b32  	%r13, %r2, 2147483644;
	and.b32  	%r14, %r51, -16;
	and.b32  	%r15, %r51, 3;
	neg.s32 	%r16, %r13;
	not.pred 	%p6, %p1;
	mov.u32 	%r102, %r5;
$L__BB0_2:
	setp.ge.u32 	%p5, %r4, %r49;
	@%p5 bra 	$L__BB0_33;
	mov.u32 	%r103, %r4;
$L__BB0_4:
	@%p6 bra 	$L__BB0_15;
	mov.b32 	%r104, 0;
$L__BB0_6:
	setp.lt.s32 	%p7, %r2, 1;
	@%p7 bra 	$L__BB0_14;
	setp.lt.u32 	%p8, %r8, 3;
	add.s32 	%r64, %r104, %r102;
	mul.lo.s32 	%r20, %r64, %r48;
	mov.b32 	%r108, 0;
	@%p8 bra 	$L__BB0_10;
	mul.lo.s32 	%r65, %r2, %r104;
	shl.b32 	%r66, %r65, 2;
	mov.u32 	%r67, buffer;
	add.s32 	%r68, %r67, %r66;
	add.s32 	%r106, %r68, 8;
	add.s32 	%r69, %r103, %r20;
	add.s32 	%r105, %r69, 3;
	mov.u32 	%r107, %r16;
$L__BB0_9:
	add.s32 	%r70, %r105, -2;
	add.s32 	%r71, %r105, -3;
	mul.wide.u32 	%rd4, %r71, 4;
	add.s64 	%rd5, %rd1, %rd4;
	ld.global.f32 	%f17, [%rd5];
	st.shared.f32 	[%r106+-8], %f17;
	mul.wide.u32 	%rd6, %r70, 4;
	add.s64 	%rd7, %rd1, %rd6;
	ld.global.f32 	%f18, [%rd7];
	st.shared.f32 	[%r106+-4], %f18;
	add.s32 	%r72, %r105, -1;
	mul.wide.u32 	%rd8, %r72, 4;
	add.s64 	%rd9, %rd1, %rd8;
	ld.global.f32 	%f19, [%rd9];
	st.shared.f32 	[%r106], %f19;
	mul.wide.u32 	%rd10, %r105, 4;
	add.s64 	%rd11, %rd1, %rd10;
	ld.global.f32 	%f20, [%rd11];
	st.shared.f32 	[%r106+4], %f20;
	add.s32 	%r107, %r107, 4;
	add.s32 	%r106, %r106, 16;
	add.s32 	%r105, %r105, 4;
	setp.ne.s32 	%p9, %r107, 0;
	mov.u32 	%r108, %r13;
	@%p9 bra 	$L__BB0_9;
$L__BB0_10:
	setp.eq.s32 	%p10, %r12, 0;
	@%p10 bra 	$L__BB0_14;
	setp.eq.s32 	%p11, %r12, 1;
	add.s32 	%r73, %r20, %r103;
	add.s32 	%r30, %r73, %r108;
	mul.wide.u32 	%rd12, %r30, 4;
	add.s64 	%rd13, %rd1, %rd12;
	ld.global.f32 	%f21, [%rd13];
	mad.lo.s32 	%r74, %r104, %r2, %r108;
	shl.b32 	%r75, %r74, 2;
	mov.u32 	%r76, buffer;
	add.s32 	%r31, %r76, %r75;
	st.shared.f32 	[%r31], %f21;
	@%p11 bra 	$L__BB0_14;
	setp.eq.s32 	%p12, %r12, 2;
	add.s32 	%r77, %r30, 1;
	mul.wide.u32 	%rd14, %r77, 4;
	add.s64 	%rd15, %rd1, %rd14;
	ld.global.f32 	%f22, [%rd15];
	st.shared.f32 	[%r31+4], %f22;
	@%p12 bra 	$L__BB0_14;
	add.s32 	%r78, %r30, 2;
	mul.wide.u32 	%rd16, %r78, 4;
	add.s64 	%rd17, %rd1, %rd16;
	ld.global.f32 	%f23, [%rd17];
	st.shared.f32 	[%r31+8], %f23;
$L__BB0_14:
	add.s32 	%r104, %r104, 1;
	setp.ne.s32 	%p13, %r104, %r3;
	@%p13 bra 	$L__BB0_6;
$L__BB0_15:
	setp.ge.s32 	%p14, %r5, %r7;
	bar.sync 	0;
	mov.f32 	%f93, 0f00000000;
	@%p14 bra 	$L__BB0_32;
	mov.f32 	%f93, 0f00000000;
	mov.u32 	%r109, %r5;
$L__BB0_17:
	setp.ge.s32 	%p15, %r4, %r6;
	@%p15 bra 	$L__BB0_31;
	setp.lt.u32 	%p16, %r9, 15;
	mul.lo.s32 	%r34, %r109, %r2;
	mov.u32 	%r112, %r4;
	@%p16 bra 	$L__BB0_21;
	mov.b32 	%r111, 0;
	mov.u32 	%r112, %r4;
$L__BB0_20:
	.pragma "nounroll";
	add.s32 	%r80, %r112, %r34;
	shl.b32 	%r81, %r80, 2;
	mov.u32 	%r82, buffer;
	add.s32 	%r83, %r82, %r81;
	ld.shared.f32 	%f27, [%r83];
	add.f32 	%f28, %f93, %f27;
	ld.shared.f32 	%f29, [%r83+4];
	add.f32 	%f30, %f28, %f29;
	ld.shared.f32 	%f31, [%r83+8];
	add.f32 	%f32, %f30, %f31;
	ld.shared.f32 	%f33, [%r83+12];
	add.f32 	%f34, %f32, %f33;
	ld.shared.f32 	%f35, [%r83+16];
	add.f32 	%f36, %f34, %f35;
	ld.shared.f32 	%f37, [%r83+20];
	add.f32 	%f38, %f36, %f37;
	ld.shared.f32 	%f39, [%r83+24];
	add.f32 	%f40, %f38, %f39;
	ld.shared.f32 	%f41, [%r83+28];
	add.f32 	%f42, %f40, %f41;
	ld.shared.f32 	%f43, [%r83+32];
	add.f32 	%f44, %f42, %f43;
	ld.shared.f32 	%f45, [%r83+36];
	add.f32 	%f46, %f44, %f45;
	ld.shared.f32 	%f47, [%r83+40];
	add.f32 	%f48, %f46, %f47;
	ld.shared.f32 	%f49, [%r83+44];
	add.f32 	%f50, %f48, %f49;
	ld.shared.f32 	%f51, [%r83+48];
	add.f32 	%f52, %f50, %f51;
	ld.shared.f32 	%f53, [%r83+52];
	add.f32 	%f54, %f52, %f53;
	ld.shared.f32 	%f55, [%r83+56];
	add.f32 	%f56, %f54, %f55;
	ld.shared.f32 	%f57, [%r83+60];
	add.f32 	%f93, %f56, %f57;
	add.s32 	%r112, %r112, 16;
	add.s32 	%r111, %r111, 16;
	setp.ne.s32 	%p17, %r111, %r14;
	@%p17 bra 	$L__BB0_20;
$L__BB0_21:
	setp.eq.s32 	%p18, %r10, 0;
	@%p18 bra 	$L__BB0_31;
	add.s32 	%r84, %r10, -1;
	setp.lt.u32 	%p19, %r84, 7;
	@%p19 bra 	$L__BB0_24;
	add.s32 	%r85, %r112, %r34;
	shl.b32 	%r86, %r85, 2;
	mov.u32 	%r87, buffer;
	add.s32 	%r88, %r87, %r86;
	ld.shared.f32 	%f59, [%r88];
	add.f32 	%f60, %f93, %f59;
	ld.shared.f32 	%f61, [%r88+4];
	add.f32 	%f62, %f60, %f61;
	ld.shared.f32 	%f63, [%r88+8];
	add.f32 	%f64, %f62, %f63;
	ld.shared.f32 	%f65, [%r88+12];
	add.f32 	%f66, %f64, %f65;
	ld.shared.f32 	%f67, [%r88+16];
	add.f32 	%f68, %f66, %f67;
	ld.shared.f32 	%f69, [%r88+20];
	add.f32 	%f70, %f68, %f69;
	ld.shared.f32 	%f71, [%r88+24];
	add.f32 	%f72, %f70, %f71;
	ld.shared.f32 	%f73, [%r88+28];
	add.f32 	%f93, %f72, %f73;
	add.s32 	%r112, %r112, 8;
$L__BB0_24:
	setp.eq.s32 	%p20, %r11, 0;
	@%p20 bra 	$L__BB0_31;
	add.s32 	%r89, %r11, -1;
	setp.lt.u32 	%p21, %r89, 3;
	@%p21 bra 	$L__BB0_27;
	add.s32 	%r90, %r112, %r34;
	shl.b32 	%r91, %r90, 2;
	mov.u32 	%r92, buffer;
	add.s32 	%r93, %r92, %r91;
	ld.shared.f32 	%f75, [%r93];
	add.f32 	%f76, %f93, %f75;
	ld.shared.f32 	%f77, [%r93+4];
	add.f32 	%f78, %f76, %f77;
	ld.shared.f32 	%f79, [%r93+8];
	add.f32 	%f80, %f78, %f79;
	ld.shared.f32 	%f81, [%r93+12];
	add.f32 	%f93, %f80, %f81;
	add.s32 	%r112, %r112, 4;
$L__BB0_27:
	setp.eq.s32 	%p22, %r15, 0;
	@%p22 bra 	$L__BB0_31;
	setp.eq.s32 	%p23, %r15, 1;
	add.s32 	%r94, %r112, %r34;
	shl.b32 	%r95, %r94, 2;
	mov.u32 	%r96, buffer;
	add.s32 	%r44, %r96, %r95;
	ld.shared.f32 	%f82, [%r44];
	add.f32 	%f93, %f93, %f82;
	@%p23 bra 	$L__BB0_31;
	setp.eq.s32 	%p24, %r15, 2;
	ld.shared.f32 	%f83, [%r44+4];
	add.f32 	%f93, %f93, %f83;
	@%p24 bra 	$L__BB0_31;
	ld.shared.f32 	%f84, [%r44+8];
	add.f32 	%f93, %f93, %f84;
$L__BB0_31:
	add.s32 	%r109, %r109, 1;
	setp.ne.s32 	%p25, %r109, %r7;
	@%p25 bra 	$L__BB0_17;
$L__BB0_32:
	ld.param.u64 	%rd21, [_Z17shared_mem_kernelPKfPfjjjjjj_param_1];
	mad.lo.s32 	%r97, %r102, %r49, %r103;
	cvta.to.global.u64 	%rd18, %rd21;
	mul.wide.u32 	%rd19, %r97, 4;
	add.s64 	%rd20, %rd18, %rd19;
	st.global.f32 	[%rd20], %f93;
	bar.sync 	0;
	mov.u32 	%r98, %ntid.x;
	mov.u32 	%r99, %nctaid.x;
	mad.lo.s32 	%r103, %r98, %r99, %r103;
	setp.lt.u32 	%p26, %r103, %r49;
	@%p26 bra 	$L__BB0_4;
$L__BB0_33:
	mov.u32 	%r100, %ntid.y;
	mov.u32 	%r101, %nctaid.y;
	mad.lo.s32 	%r102, %r100, %r101, %r102;
	setp.lt.u32 	%p27, %r102, %r50;
	@%p27 bra 	$L__BB0_2;
$L__BB0_34:
	ret;

}
	// .globl	_Z18without_mem_kernelPKfPfjjjjjj
.visible .entry _Z18without_mem_kernelPKfPfjjjjjj(
	.param .u64 .ptr .align 1 _Z18without_mem_kernelPKfPfjjjjjj_param_0,
	.param .u64 .ptr .align 1 _Z18without_mem_kernelPKfPfjjjjjj_param_1,
	.param .u32 _Z18without_mem_kernelPKfPfjjjjjj_param_2,
	.param .u32 _Z18without_mem_kernelPKfPfjjjjjj_param_3,
	.param .u32 _Z18without_mem_kernelPKfPfjjjjjj_param_4,
	.param .u32 _Z18without_mem_kernelPKfPfjjjjjj_param_5,
	.param .u32 _Z18without_mem_kernelPKfPfjjjjjj_param_6,
	.param .u32 _Z18without_mem_kernelPKfPfjjjjjj_param_7
)
{
	.reg .pred 	%p<17>;
	.reg .b32 	%r<62>;
	.reg .b32 	%f<88>;
	.reg .b64 	%rd<17>;

	ld.param.u64 	%rd5, [_Z18without_mem_kernelPKfPfjjjjjj_param_0];
	ld.param.u32 	%r32, [_Z18without_mem_kernelPKfPfjjjjjj_param_2];
	ld.param.u32 	%r33, [_Z18without_mem_kernelPKfPfjjjjjj_param_4];
	ld.param.u32 	%r34, [_Z18without_mem_kernelPKfPfjjjjjj_param_5];
	ld.param.u32 	%r35, [_Z18without_mem_kernelPKfPfjjjjjj_param_6];
	cvta.to.global.u64 	%rd1, %rd5;
	mov.u32 	%r37, %ntid.y;
	mov.u32 	%r38, %ctaid.y;
	mov.u32 	%r39, %tid.y;
	mad.lo.s32 	%r53, %r38, %r37, %r39;
	setp.ge.u32 	%p1, %r53, %r34;
	@%p1 bra 	$L__BB1_23;
	mov.u32 	%r40, %ntid.x;
	mov.u32 	%r41, %ctaid.x;
	mov.u32 	%r42, %tid.x;
	mad.lo.s32 	%r2, %r41, %r40, %r42;
	add.s32 	%r3, %r35, -1;
	and.b32  	%r4, %r35, 15;
	add.s32 	%r5, %r4, -1;
	and.b32  	%r6, %r35, 7;
	and.b32  	%r7, %r35, 3;
	and.b32  	%r43, %r35, -16;
	neg.s32 	%r8, %r43;
	add.s64 	%rd2, %rd1, 32;
	mov.u32 	%r44, %nctaid.x;
	mul.lo.s32 	%r9, %r40, %r44;
$L__BB1_2:
	ld.param.u32 	%r52, [_Z18without_mem_kernelPKfPfjjjjjj_param_7];
	setp.ge.u32 	%p2, %r2, %r33;
	add.s32 	%r11, %r53, %r52;
	@%p2 bra 	$L__BB1_22;
	mul.lo.s32 	%r12, %r53, %r33;
	mov.u32 	%r54, %r2;
$L__BB1_4:
	setp.ge.s32 	%p3, %r53, %r11;
	mov.f32 	%f86, 0f00000000;
	@%p3 bra 	$L__BB1_21;
	add.s32 	%r14, %r54, %r35;
	mov.f32 	%f86, 0f00000000;
	mov.u32 	%r55, %r53;
$L__BB1_6:
	setp.ge.s32 	%p4, %r54, %r14;
	@%p4 bra 	$L__BB1_20;
	setp.lt.u32 	%p5, %r3, 15;
	mul.lo.s32 	%r16, %r55, %r32;
	mov.u32 	%r59, %r54;
	@%p5 bra 	$L__BB1_10;
	add.s32 	%r56, %r54, %r16;
	mov.u32 	%r57, %r8;
	mov.u32 	%r59, %r54;
$L__BB1_9:
	.pragma "nounroll";
	mul.wide.s32 	%rd6, %r56, 4;
	add.s64 	%rd7, %rd2, %rd6;
	ld.global.f32 	%f20, [%rd7+-32];
	add.f32 	%f21, %f86, %f20;
	ld.global.f32 	%f22, [%rd7+-28];
	add.f32 	%f23, %f21, %f22;
	ld.global.f32 	%f24, [%rd7+-24];
	add.f32 	%f25, %f23, %f24;
	ld.global.f32 	%f26, [%rd7+-20];
	add.f32 	%f27, %f25, %f26;
	ld.global.f32 	%f28, [%rd7+-16];
	add.f32 	%f29, %f27, %f28;
	ld.global.f32 	%f30, [%rd7+-12];
	add.f32 	%f31, %f29, %f30;
	ld.global.f32 	%f32, [%rd7+-8];
	add.f32 	%f33, %f31, %f32;
	ld.global.f32 	%f34, [%rd7+-4];
	add.f32 	%f35, %f33, %f34;
	ld.global.f32 	%f36, [%rd7];
	add.f32 	%f37, %f35, %f36;
	ld.global.f32 	%f38, [%rd7+4];
	add.f32 	%f39, %f37, %f38;
	ld.global.f32 	%f40, [%rd7+8];
	add.f32 	%f41, %f39, %f40;
	ld.global.f32 	%f42, [%rd7+12];
	add.f32 	%f43, %f41, %f42;
	ld.global.f32 	%f44, [%rd7+16];
	add.f32 	%f45, %f43, %f44;
	ld.global.f32 	%f46, [%rd7+20];
	add.f32 	%f47, %f45, %f46;
	ld.global.f32 	%f48, [%rd7+24];
	add.f32 	%f49, %f47, %f48;
	ld.global.f32 	%f50, [%rd7+28];
	add.f32 	%f86, %f49, %f50;
	add.s32 	%r59, %r59, 16;
	add.s32 	%r57, %r57, 16;
	add.s32 	%r56, %r56, 16;
	setp.ne.s32 	%p6, %r57, 0;
	@%p6 bra 	$L__BB1_9;
$L__BB1_10:
	setp.eq.s32 	%p7, %r4, 0;
	@%p7 bra 	$L__BB1_20;
	setp.lt.u32 	%p8, %r5, 7;
	@%p8 bra 	$L__BB1_13;
	add.s32 	%r45, %r59, %r16;
	mul.wide.s32 	%rd8, %r45, 4;
	add.s64 	%rd9, %rd1, %rd8;
	ld.global.f32 	%f52, [%rd9];
	add.f32 	%f53, %f86, %f52;
	ld.global.f32 	%f54, [%rd9+4];
	add.f32 	%f55, %f53, %f54;
	ld.global.f32 	%f56, [%rd9+8];
	add.f32 	%f57, %f55, %f56;
	ld.global.f32 	%f58, [%rd9+12];
	add.f32 	%f59, %f57, %f58;
	ld.global.f32 	%f60, [%rd9+16];
	add.f32 	%f61, %f59, %f60;
	ld.global.f32 	%f62, [%rd9+20];
	add.f32 	%f63, %f61, %f62;
	ld.global.f32 	%f64, [%rd9+24];
	add.f32 	%f65, %f63, %f64;
	ld.global.f32 	%f66, [%rd9+28];
	add.f32 	%f86, %f65, %f66;
	add.s32 	%r59, %r59, 8;
$L__BB1_13:
	setp.eq.s32 	%p9, %r6, 0;
	@%p9 bra 	$L__BB1_20;
	add.s32 	%r46, %r6, -1;
	setp.lt.u32 	%p10, %r46, 3;
	@%p10 bra 	$L__BB1_16;
	add.s32 	%r47, %r59, %r16;
	mul.wide.s32 	%rd10, %r47, 4;
	add.s64 	%rd11, %rd1, %rd10;
	ld.global.f32 	%f68, [%rd11];
	add.f32 	%f69, %f86, %f68;
	ld.global.f32 	%f70, [%rd11+4];
	add.f32 	%f71, %f69, %f70;
	ld.global.f32 	%f72, [%rd11+8];
	add.f32 	%f73, %f71, %f72;
	ld.global.f32 	%f74, [%rd11+12];
	add.f32 	%f86, %f73, %f74;
	add.s32 	%r59, %r59, 4;
$L__BB1_16:
	setp.eq.s32 	%p11, %r7, 0;
	@%p11 bra 	$L__BB1_20;
	setp.eq.s32 	%p12, %r7, 1;
	add.s32 	%r48, %r59, %r16;
	mul.wide.s32 	%rd12, %r48, 4;
	add.s64 	%rd3, %rd1, %rd12;
	ld.global.f32 	%f75, [%rd3];
	add.f32 	%f86, %f86, %f75;
	@%p12 bra 	$L__BB1_20;
	setp.eq.s32 	%p13, %r7, 2;
	ld.global.f32 	%f76, [%rd3+4];
	add.f32 	%f86, %f86, %f76;
	@%p13 bra 	$L__BB1_20;
	ld.global.f32 	%f77, [%rd3+8];
	add.f32 	%f86, %f86, %f77;
$L__BB1_20:
	add.s32 	%r55, %r55, 1;
	setp.ne.s32 	%p14, %r55, %r11;
	@%p14 bra 	$L__BB1_6;
$L__BB1_21:
	ld.param.u64 	%rd16, [_Z18without_mem_kernelPKfPfjjjjjj_param_1];
	add.s32 	%r49, %r54, %r12;
	cvta.to.global.u64 	%rd13, %rd16;
	mul.wide.u32 	%rd14, %r49, 4;
	add.s64 	%rd15, %rd13, %rd14;
	st.global.f32 	[%rd15], %f86;
	add.s32 	%r54, %r54, %r9;
	setp.lt.u32 	%p15, %r54, %r33;
	@%p15 bra 	$L__BB1_4;
$L__BB1_22:
	mov.u32 	%r51, %nctaid.y;
	mad.lo.s32 	%r53, %r37, %r51, %r53;
	setp.lt.u32 	%p16, %r53, %r34;
	@%p16 bra 	$L__BB1_2;
$L__BB1_23:
	ret;

}


// ===== COMPILED SASS (sm_100) =====

	.target	sm_100

	.elftype	@"ET_EXEC"


//--------------------- .note.nv.tkinfo           --------------------------
	.section	.note.nv.tkinfo,"",@"SHT_NOTE"
	.sectionflags	@"SHF_NOTE_NV_TKINFO"
	.tkinfo
        /*0018*/ 	.word	0x00000002
        /*0030*/ 	.string	""
        /*0030*/ 	.string	"ptxas"
        /*0030*/ 	.string	"Cuda compilation tools, release 13.0, V13.0.88"
        /*0030*/ 	.string	"Build cuda_13.0.r13.0/compiler.36424714_0"
        /*0030*/ 	.string	"-arch sm_100 -m 64 "



//--------------------- .note.nv.cuinfo           --------------------------
	.section	.note.nv.cuinfo,"",@"SHT_NOTE"
	.sectionflags	@"SHF_NOTE_NV_CUINFO"
        /*0018*/ 	.short	0x0002
        /*001a*/ 	.short	0x0064
        /*001c*/ 	.short	0x0082
	.zero		2


//--------------------- .nv.info                  --------------------------
	.section	.nv.info,"",@"SHT_CUDA_INFO"
	.align	4


	//----- nvinfo : EIATTR_REGCOUNT
	.align		4
        /*0000*/ 	.byte	0x04, 0x2f
        /*0002*/ 	.short	(.L_1 - .L_0)
	.align		4
.L_0:
        /*0004*/ 	.word	index@(_Z17shared_mem_kernelPKfPfjjjjjj)
        /*0008*/ 	.word	0x00000020


	//----- nvinfo : EIATTR_FRAME_SIZE
	.align		4
.L_1:
        /*000c*/ 	.byte	0x04, 0x11
        /*000e*/ 	.short	(.L_3 - .L_2)
	.align		4
.L_2:
        /*0010*/ 	.word	index@(_Z17shared_mem_kernelPKfPfjjjjjj)
        /*0014*/ 	.word	0x00000000


	//----- nvinfo : EIATTR_REGCOUNT
	.align		4
.L_3:
        /*0018*/ 	.byte	0x04, 0x2f
        /*001a*/ 	.short	(.L_5 - .L_4)
	.align		4
.L_4:
        /*001c*/ 	.word	index@(_Z18without_mem_kernelPKfPfjjjjjj)
        /*0020*/ 	.word	0x0000001e


	//----- nvinfo : EIATTR_FRAME_SIZE
	.align		4
.L_5:
        /*0024*/ 	.byte	0x04, 0x11
        /*0026*/ 	.short	(.L_7 - .L_6)
	.align		4
.L_6:
        /*0028*/ 	.word	index@(_Z18without_mem_kernelPKfPfjjjjjj)
        /*002c*/ 	.word	0x00000000


	//----- nvinfo : EIATTR_MIN_STACK_SIZE
	.align		4
.L_7:
        /*0030*/ 	.byte	0x04, 0x12
        /*0032*/ 	.short	(.L_9 - .L_8)
	.align		4
.L_8:
        /*0034*/ 	.word	index@(_Z18without_mem_kernelPKfPfjjjjjj)
        /*0038*/ 	.word	0x00000000


	//----- nvinfo : EIATTR_MIN_STACK_SIZE
	.align		4
.L_9:
        /*003c*/ 	.byte	0x04, 0x12
        /*003e*/ 	.short	(.L_11 - .L_10)
	.align		4
.L_10:
        /*0040*/ 	.word	index@(_Z17shared_mem_kernelPKfPfjjjjjj)
        /*0044*/ 	.word	0x00000000
.L_11:


//--------------------- .nv.compat                --------------------------
	.section	.nv.compat,"",@"SHT_CUDA_COMPAT_INFO"
	.align	4
        /*0000*/ 	.byte	0x02, 0x09, 0x00, 0x00, 0x02, 0x02, 0x01, 0x00, 0x02, 0x05, 0x05, 0x00, 0x03, 0x07, 0x01, 0x01
        /*0010*/ 	.byte	0x02, 0x03, 0x00, 0x00, 0x02, 0x06, 0x01, 0x00, 0x04, 0x0b, 0x08, 0x00, 0x09, 0x00, 0x00, 0x00
        /*0020*/ 	.byte	0x00, 0x00, 0x00, 0x00


//--------------------- .nv.info._Z18without_mem_kernelPKfPfjjjjjj --------------------------
	.section	.nv.info._Z18without_mem_kernelPKfPfjjjjjj,"",@"SHT_CUDA_INFO"
	.sectionflags	@""
	.align	4


	//----- nvinfo : EIATTR_CUDA_API_VERSION
	.align		4
        /*0000*/ 	.byte	0x04, 0x37
        /*0002*/ 	.short	(.L_13 - .L_12)
.L_12:
        /*0004*/ 	.word	0x00000082


	//----- nvinfo : EIATTR_KPARAM_INFO
	.align		4
.L_13:
        /*0008*/ 	.byte	0x04, 0x17
        /*000a*/ 	.short	(.L_15 - .L_14)
.L_14:
        /*000c*/ 	.word	0x00000000
        /*0010*/ 	.short	0x0007
        /*0012*/ 	.short	0x0024
        /*0014*/ 	.byte	0x00, 0xf0, 0x11, 0x00


	//----- nvinfo : EIATTR_KPARAM_INFO
	.align		4
.L_15:
        /*0018*/ 	.byte	0x04, 0x17
        /*001a*/ 	.short	(.L_17 - .L_16)
.L_16:
        /*001c*/ 	.word	0x00000000
        /*0020*/ 	.short	0x0006
        /*0022*/ 	.short	0x0020
        /*0024*/ 	.byte	0x00, 0xf0, 0x11, 0x00


	//----- nvinfo : EIATTR_KPARAM_INFO
	.align		4
.L_17:
        /*0028*/ 	.byte	0x04, 0x17
        /*002a*/ 	.short	(.L_19 - .L_18)
.L_18:
        /*002c*/ 	.word	0x00000000
        /*0030*/ 	.short	0x0005
        /*0032*/ 	.short	0x001c
        /*0034*/ 	.byte	0x00, 0xf0, 0x11, 0x00


	//----- nvinfo : EIATTR_KPARAM_INFO
	.align		4
.L_19:
        /*0038*/ 	.byte	0x04, 0x17
        /*003a*/ 	.short	(.L_21 - .L_20)
.L_20:
        /*003c*/ 	.word	0x00000000
        /*0040*/ 	.short	0x0004
        /*0042*/ 	.short	0x0018
        /*0044*/ 	.byte	0x00, 0xf0, 0x11, 0x00


	//----- nvinfo : EIATTR_KPARAM_INFO
	.align		4
.L_21:
        /*0048*/ 	.byte	0x04, 0x17
        /*004a*/ 	.short	(.L_23 - .L_22)
.L_22:
        /*004c*/ 	.word	0x00000000
        /*0050*/ 	.short	0x0003
        /*0052*/ 	.short	0x0014
        /*0054*/ 	.byte	0x00, 0xf0, 0x11, 0x00


	//----- nvinfo : EIATTR_KPARAM_INFO
	.align		4
.L_23:
        /*0058*/ 	.byte	0x04, 0x17
        /*005a*/ 	.short	(.L_25 - .L_24)
.L_24:
        /*005c*/ 	.word	0x00000000
        /*0060*/ 	.short	0x0002
        /*0062*/ 	.short	0x0010
        /*0064*/ 	.byte	0x00, 0xf0, 0x11, 0x00


	//----- nvinfo : EIATTR_KPARAM_INFO
	.align		4
.L_25:
        /*0068*/ 	.byte	0x04, 0x17
        /*006a*/ 	.short	(.L_27 - .L_26)
.L_26:
        /*006c*/ 	.word	0x00000000
        /*0070*/ 	.short	0x0001
        /*0072*/ 	.short	0x0008
        /*0074*/ 	.byte	0x00, 0xf5, 0x21, 0x00


	//----- nvinfo : EIATTR_KPARAM_INFO
	.align		4
.L_27:
        /*0078*/ 	.byte	0x04, 0x17
        /*007a*/ 	.short	(.L_29 - .L_28)
.L_28:
        /*007c*/ 	.word	0x00000000
        /*0080*/ 	.short	0x0000
        /*0082*/ 	.short	0x0000
        /*0084*/ 	.byte	0x00, 0xf5, 0x21, 0x00


	//----- nvinfo : EIATTR_SPARSE_MMA_MASK
	.align		4
.L_29:
        /*0088*/ 	.byte	0x03, 0x50
        /*008a*/ 	.short	0x0000


	//----- nvinfo : EIATTR_MAXREG_COUNT
	.align		4
        /*008c*/ 	.byte	0x03, 0x1b
        /*008e*/ 	.short	0x00ff


	//----- nvinfo : EIATTR_MERCURY_ISA_VERSION
	.align		4
        /*0090*/ 	.byte	0x03, 0x5f
        /*0092*/ 	.short	0x0101


	//----- nvinfo : EIATTR_VRC_CTA_INIT_COUNT
	.align		4
        /*0094*/ 	.byte	0x02, 0x4a
	.zero		1
	.zero		1


	//----- nvinfo : EIATTR_EXIT_INSTR_OFFSETS
	.align		4
        /*0098*/ 	.byte	0x04, 0x1c
        /*009a*/ 	.short	(.L_31 - .L_30)


	//   ....[0]....
.L_30:
        /*009c*/ 	.word	0x00000070


	//   ....[1]....
        /*00a0*/ 	.word	0x00000a80


	//----- nvinfo : EIATTR_CRS_STACK_SIZE
	.align		4
.L_31:
        /*00a4*/ 	.byte	0x04, 0x1e
        /*00a6*/ 	.short	(.L_33 - .L_32)
.L_32:
        /*00a8*/ 	.word	0x00000000


	//----- nvinfo : EIATTR_CBANK_PARAM_SIZE
	.align		4
.L_33:
        /*00ac*/ 	.byte	0x03, 0x19
        /*00ae*/ 	.short	0x0028


	//----- nvinfo : EIATTR_PARAM_CBANK
	.align		4
        /*00b0*/ 	.byte	0x04, 0x0a
        /*00b2*/ 	.short	(.L_35 - .L_34)
	.align		4
.L_34:
        /*00b4*/ 	.word	index@(.nv.constant0._Z18without_mem_kernelPKfPfjjjjjj)
        /*00b8*/ 	.short	0x0380
        /*00ba*/ 	.short	0x0028


	//----- nvinfo : EIATTR_SW_WAR
	.align		4
.L_35:
        /*00bc*/ 	.byte	0x04, 0x36
        /*00be*/ 	.short	(.L_37 - .L_36)
.L_36:
        /*00c0*/ 	.word	0x00000008
.L_37:


//--------------------- .nv.info._Z17shared_mem_kernelPKfPfjjjjjj --------------------------
	.section	.nv.info._Z17shared_mem_kernelPKfPfjjjjjj,"",@"SHT_CUDA_INFO"
	.sectionflags	@""
	.align	4


	//----- nvinfo : EIATTR_CUDA_API_VERSION
	.align		4
        /*0000*/ 	.byte	0x04, 0x37
        /*0002*/ 	.short	(.L_39 - .L_38)
.L_38:
        /*0004*/ 	.word	0x00000082


	//----- nvinfo : EIATTR_KPARAM_INFO
	.align		4
.L_39:
        /*0008*/ 	.byte	0x04, 0x17
        /*000a*/ 	.short	(.L_41 - .L_40)
.L_40:
        /*000c*/ 	.word	0x00000000
        /*0010*/ 	.short	0x0007
        /*0012*/ 	.short	0x0024
        /*0014*/ 	.byte	0x00, 0xf0, 0x11, 0x00


	//----- nvinfo : EIATTR_KPARAM_INFO
	.align		4
.L_41:
        /*0018*/ 	.byte	0x04, 0x17
        /*001a*/ 	.short	(.L_43 - .L_42)
.L_42:
        /*001c*/ 	.word	0x00000000
        /*0020*/ 	.short	0x0006
        /*0022*/ 	.short	0x0020
        /*0024*/ 	.byte	0x00, 0xf0, 0x11, 0x00


	//----- nvinfo : EIATTR_KPARAM_INFO
	.align		4
.L_43:
        /*0028*/ 	.byte	0x04, 0x17
        /*002a*/ 	.short	(.L_45 - .L_44)
.L_44:
        /*002c*/ 	.word	0x00000000
        /*0030*/ 	.short	0x0005
        /*0032*/ 	.short	0x001c
        /*0034*/ 	.byte	0x00, 0xf0, 0x11, 0x00


	//----- nvinfo : EIATTR_KPARAM_INFO
	.align		4
.L_45:
        /*0038*/ 	.byte	0x04, 0x17
        /*003a*/ 	.short	(.L_47 - .L_46)
.L_46:
        /*003c*/ 	.word	0x00000000
        /*0040*/ 	.short	0x0004
        /*0042*/ 	.short	0x0018
        /*0044*/ 	.byte	0x00, 0xf0, 0x11, 0x00


	//----- nvinfo : EIATTR_KPARAM_INFO
	.align		4
.L_47:
        /*0048*/ 	.byte	0x04, 0x17
        /*004a*/ 	.short	(.L_49 - .L_48)
.L_48:
        /*004c*/ 	.word	0x00000000
        /*0050*/ 	.short	0x0003
        /*0052*/ 	.short	0x0014
        /*0054*/ 	.byte	0x00, 0xf0, 0x11, 0x00


	//----- nvinfo : EIATTR_KPARAM_INFO
	.align		4
.L_49:
        /*0058*/ 	.byte	0x04, 0x17
        /*005a*/ 	.short	(.L_51 - .L_50)
.L_50:
        /*005c*/ 	.word	0x00000000
        /*0060*/ 	.short	0x0002
        /*0062*/ 	.short	0x0010
        /*0064*/ 	.byte	0x00, 0xf0, 0x11, 0x00


	//----- nvinfo : EIATTR_KPARAM_INFO
	.align		4
.L_51:
        /*0068*/ 	.byte	0x04, 0x17
        /*006a*/ 	.short	(.L_53 - .L_52)
.L_52:
        /*006c*/ 	.word	0x00000000
        /*0070*/ 	.short	0x0001
        /*0072*/ 	.short	0x0008
        /*0074*/ 	.byte	0x00, 0xf5, 0x21, 0x00


	//----- nvinfo : EIATTR_KPARAM_INFO
	.align		4
.L_53:
        /*0078*/ 	.byte	0x04, 0x17
        /*007a*/ 	.short	(.L_55 - .L_54)
.L_54:
        /*007c*/ 	.word	0x00000000
        /*0080*/ 	.short	0x0000
        /*0082*/ 	.short	0x0000
        /*0084*/ 	.byte	0x00, 0xf5, 0x21, 0x00


	//----- nvinfo : EIATTR_SPARSE_MMA_MASK
	.align		4
.L_55:
        /*0088*/ 	.byte	0x03, 0x50
        /*008a*/ 	.short	0x0000


	//----- nvinfo : EIATTR_MAXREG_COUNT
	.align		4
        /*008c*/ 	.byte	0x03, 0x1b
        /*008e*/ 	.short	0x00ff


	//----- nvinfo : EIATTR_NUM_BARRIERS
	.align		4
        /*0090*/ 	.byte	0x02, 0x4c
        /*0092*/ 	.byte	0x01
	.zero		1


	//----- nvinfo : EIATTR_MERCURY_ISA_VERSION
	.align		4
        /*0094*/ 	.byte	0x03, 0x5f
        /*0096*/ 	.short	0x0101


	//----- nvinfo : EIATTR_VRC_CTA_INIT_COUNT
	.align		4
        /*0098*/ 	.byte	0x02, 0x4a
	.zero		1
	.zero		1


	//----- nvinfo : EIATTR_EXIT_INSTR_OFFSETS
	.align		4
        /*009c*/ 	.byte	0x04, 0x1c
        /*009e*/ 	.short	(.L_57 - .L_56)


	//   ....[0]....
.L_56:
        /*00a0*/ 	.word	0x000000b0


	//   ....[1]....
        /*00a4*/ 	.word	0x00001750


	//----- nvinfo : EIATTR_CRS_STACK_SIZE
	.align		4
.L_57:
        /*00a8*/ 	.byte	0x04, 0x1e
        /*00aa*/ 	.short	(.L_59 - .L_58)
.L_58:
        /*00ac*/ 	.word	0x00000000


	//----- nvinfo : EIATTR_CBANK_PARAM_SIZE
	.align		4
.L_59:
        /*00b0*/ 	.byte	0x03, 0x19
        /*00b2*/ 	.short	0x0028


	//----- nvinfo : EIATTR_PARAM_CBANK
	.align		4
        /*00b4*/ 	.byte	0x04, 0x0a
        /*00b6*/ 	.short	(.L_61 - .L_60)
	.align		4
.L_60:
        /*00b8*/ 	.word	index@(.nv.constant0._Z17shared_mem_kernelPKfPfjjjjjj)
        /*00bc*/ 	.short	0x0380
        /*00be*/ 	.short	0x0028


	//----- nvinfo : EIATTR_SW_WAR
	.align		4
.L_61:
        /*00c0*/ 	.byte	0x04, 0x36
        /*00c2*/ 	.short	(.L_63 - .L_62)
.L_62:
        /*00c4*/ 	.word	0x00000008
.L_63:


//--------------------- .nv.callgraph             --------------------------
	.section	.nv.callgraph,"",@"SHT_CUDA_CALLGRAPH"
	.align	4
	.sectionentsize	8
	.align		4
        /*0000*/ 	.word	0x00000000
	.align		4
        /*0004*/ 	.word	0xffffffff
	.align		4
        /*0008*/ 	.word	0x00000000
	.align		4
        /*000c*/ 	.word	0xfffffffe
	.align		4
        /*0010*/ 	.word	0x00000000
	.align		4
        /*0014*/ 	.word	0xfffffffd
	.align		4
        /*0018*/ 	.word	0x00000000
	.align		4
        /*001c*/ 	.word	0xfffffffc


//--------------------- .text._Z18without_mem_kernelPKfPfjjjjjj --------------------------
	.section	.text._Z18without_mem_kernelPKfPfjjjjjj,"ax",@progbits
	.align	128
        .global         _Z18without_mem_kernelPKfPfjjjjjj
        .type           _Z18without_mem_kernelPKfPfjjjjjj,@function
        .size           _Z18without_mem_kernelPKfPfjjjjjj,(.L_x_40 - _Z18without_mem_kernelPKfPfjjjjjj)
        .other          _Z18without_mem_kernelPKfPfjjjjjj,@"STO_CUDA_ENTRY STV_DEFAULT"
_Z18without_mem_kernelPKfPfjjjjjj:
.text._Z18without_mem_kernelPKfPfjjjjjj:
[----:B------:R-:W-:Y:S01]  /*0000*/  LDC R1, c[0x0][0x37c] ;  /* 0x0000df00ff017b82 */ /* 0x000fe20000000800 */
[----:B------:R-:W0:Y:S01]  /*0010*/  S2R R4, SR_CTAID.Y ;  /* 0x0000000000047919 */ /* 0x000e220000002600 */
[----:B------:R-:W0:Y:S01]  /*0020*/  LDCU UR8, c[0x0][0x364] ;  /* 0x00006c80ff0877ac */ /* 0x000e220008000800 */
[----:B------:R-:W0:Y:S01]  /*0030*/  S2R R3, SR_TID.Y ;  /* 0x0000000000037919 */ /* 0x000e220000002200 */
[----:B------:R-:W1:Y:S01]  /*0040*/  LDCU UR4, c[0x0][0x39c] ;  /* 0x00007380ff0477ac */ /* 0x000e620008000800 */
[----:B0-----:R-:W-:-:S05]  /*0050*/  IMAD R4, R4, UR8, R3 ;  /* 0x0000000804047c24 */ /* 0x001fca000f8e0203 */
[----:B-1----:R-:W-:-:S13]  /*0060*/  ISETP.GE.U32.AND P0, PT, R4, UR4, PT ;  /* 0x0000000404007c0c */ /* 0x002fda000bf06070 */
[----:B------:R-:W-:Y:S05]  /*0070*/  @P0 EXIT ;  /* 0x000000000000094d */ /* 0x000fea0003800000 */
[----:B------:R-:W0:Y:S01]  /*0080*/  LDC R5, c[0x0][0x3a0] ;  /* 0x0000e800ff057b82 */ /* 0x000e220000000800 */
[----:B------:R-:W1:Y:S01]  /*0090*/  S2R R0, SR_CTAID.X ;  /* 0x0000000000007919 */ /* 0x000e620000002500 */
[----:B------:R-:W2:Y:S01]  /*00a0*/  LDCU.64 UR6, c[0x0][0x380] ;  /* 0x00007000ff0677ac */ /* 0x000ea20008000a00 */
[----:B------:R-:W1:Y:S01]  /*00b0*/  S2R R3, SR_TID.X ;  /* 0x0000000000037919 */ /* 0x000e620000002100 */
[----:B------:R-:W1:Y:S01]  /*00c0*/  LDCU UR4, c[0x0][0x360] ;  /* 0x00006c00ff0477ac */ /* 0x000e620008000800 */
[----:B------:R-:W3:Y:S01]  /*00d0*/  LDCU UR5, c[0x0][0x370] ;  /* 0x00006e00ff0577ac */ /* 0x000ee20008000800 */
[----:B------:R-:W4:Y:S01]  /*00e0*/  LDCU.64 UR10, c[0x0][0x358] ;  /* 0x00006b00ff0a77ac */ /* 0x000f220008000a00 */
[----:B--2---:R-:W-:Y:S01]  /*00f0*/  UIADD3 UR6, UP0, UPT, UR6, 0x20, URZ ;  /* 0x0000002006067890 */ /* 0x004fe2000ff1e0ff */
[----:B0-----:R-:W-:-:S03]  /*0100*/  LOP3.LUT R25, R5, 0xf, RZ, 0xc0, !PT ;  /* 0x0000000f05197812 */ /* 0x001fc600078ec0ff */
[----:B------:R-:W-:Y:S01]  /*0110*/  UIADD3.X UR7, UPT, UPT, URZ, UR7, URZ, UP0, !UPT ;  /* 0x00000007ff077290 */ /* 0x000fe200087fe4ff */
[----:B------:R-:W-:Y:S02]  /*0120*/  IADD3 R2, PT, PT, R5, -0x1, RZ ;  /* 0xffffffff05027810 */ /* 0x000fe40007ffe0ff */
[----:B------:R-:W-:Y:S02]  /*0130*/  IADD3 R6, PT, PT, R25, -0x1, RZ ;  /* 0xffffffff19067810 */ /* 0x000fe40007ffe0ff */
[C---:B------:R-:W-:Y:S02]  /*0140*/  LOP3.LUT R26, R5.reuse, 0x7, RZ, 0xc0, !PT ;  /* 0x00000007051a7812 */ /* 0x040fe400078ec0ff */
[----:B------:R-:W-:Y:S02]  /*0150*/  ISETP.GE.U32.AND P1, PT, R6, 0x7, PT ;  /* 0x000000070600780c */ /* 0x000fe40003f26070 */
[C---:B------:R-:W-:Y:S02]  /*0160*/  LOP3.LUT R6, R5.reuse, 0xfffffff0, RZ, 0xc0, !PT ;  /* 0xfffffff005067812 */ /* 0x040fe400078ec0ff */
[----:B------:R-:W-:Y:S01]  /*0170*/  ISETP.GE.U32.AND P0, PT, R2, 0xf, PT ;  /* 0x0000000f0200780c */ /* 0x000fe20003f06070 */
[----:B-1----:R-:W-:Y:S01]  /*0180*/  IMAD R0, R0, UR4, R3 ;  /* 0x0000000400007c24 */ /* 0x002fe2000f8e0203 */
[----:B------:R-:W-:Y:S01]  /*0190*/  LOP3.LUT R5, R5, 0x3, RZ, 0xc0, !PT ;  /* 0x0000000305057812 */ /* 0x000fe200078ec0ff */
[----:B---3--:R-:W-:Y:S01]  /*01a0*/  UIMAD UR4, UR4, UR5, URZ ;  /* 0x00000005040472a4 */ /* 0x008fe2000f8e02ff */
[----:B----4-:R-:W-:-:S11]  /*01b0*/  IADD3 R6, PT, PT, -R6, RZ, RZ ;  /* 0x000000ff06067210 */ /* 0x010fd60007ffe1ff */
.L_x_12:
[----:B------:R-:W0:Y:S01]  /*01c0*/  LDCU UR5, c[0x0][0x398] ;  /* 0x00007300ff0577ac */ /* 0x000e220008000800 */
[----:B------:R-:W-:Y:S01]  /*01d0*/  BSSY.RECONVERGENT B0, `(.L_x_0) ;  /* 0x0000085000007945 */ /* 0x000fe20003800200 */
[----:B0-----:R-:W-:-:S13]  /*01e0*/  ISETP.GE.U32.AND P2, PT, R0, UR5, PT ;  /* 0x0000000500007c0c */ /* 0x001fda000bf46070 */
[----:B------:R-:W-:Y:S05]  /*01f0*/  @P2 BRA `(.L_x_1) ;  /* 0x0000000800082947 */ /* 0x000fea0003800000 */
[----:B------:R-:W0:Y:S01]  /*0200*/  LDCU UR5, c[0x0][0x3a4] ;  /* 0x00007480ff0577ac */ /* 0x000e220008000800 */
[----:B------:R-:W-:Y:S02]  /*0210*/  MOV R7, R0 ;  /* 0x0000000000077202 */ /* 0x000fe40000000f00 */
[----:B0-----:R-:W-:-:S07]  /*0220*/  IADD3 R9, PT, PT, R4, UR5, RZ ;  /* 0x0000000504097c10 */ /* 0x001fce000fffe0ff */
.L_x_11:
[----:B------:R-:W-:Y:S01]  /*0230*/  ISETP.GE.AND P2, PT, R4, R9, PT ;  /* 0x000000090400720c */ /* 0x000fe20003f46270 */
[----:B------:R-:W-:Y:S01]  /*0240*/  BSSY.RECONVERGENT B1, `(.L_x_2) ;  /* 0x0000075000017945 */ /* 0x000fe20003800200 */
[----:B0-----:R-:W-:-:S11]  /*0250*/  HFMA2 R10, -RZ, RZ, 0, 0 ;  /* 0x00000000ff0a7431 */ /* 0x001fd600000001ff */
[----:B------:R-:W-:Y:S05]  /*0260*/  @P2 BRA `(.L_x_3) ;  /* 0x0000000400c82947 */ /* 0x000fea0003800000 */
[----:B------:R-:W0:Y:S01]  /*0270*/  LDCU UR5, c[0x0][0x3a0] ;  /* 0x00007400ff0577ac */ /* 0x000e220008000800 */
[----:B------:R-:W-:Y:S02]  /*0280*/  MOV R10, RZ ;  /* 0x000000ff000a7202 */ /* 0x000fe40000000f00 */
[----:B------:R-:W-:Y:S02]  /*0290*/  MOV R8, R4 ;  /* 0x0000000400087202 */ /* 0x000fe40000000f00 */
[----:B0-----:R-:W-:-:S04]  /*02a0*/  IADD3 R2, PT, PT, R7, UR5, RZ ;  /* 0x0000000507027c10 */ /* 0x001fc8000fffe0ff */
[----:B------:R-:W-:-:S13]  /*02b0*/  ISETP.GE.AND P2, PT, R7, R2, PT ;  /* 0x000000020700720c */ /* 0x000fda0003f46270 */
.L_x_10:
[----:B------:R-:W-:Y:S04]  /*02c0*/  BSSY.RECONVERGENT B2, `(.L_x_4) ;  /* 0x0000069000027945 */ /* 0x000fe80003800200 */
[----:B------:R-:W-:Y:S05]  /*02d0*/  @P2 BRA `(.L_x_5) ;  /* 0x00000004009c2947 */ /* 0x000fea0003800000 */
[----:B------:R-:W-:Y:S02]  /*02e0*/  ISETP.NE.AND P4, PT, R25, RZ, PT ;  /* 0x000000ff1900720c */ /* 0x000fe40003f85270 */
[----:B------:R-:W-:Y:S01]  /*02f0*/  MOV R11, R7 ;  /* 0x00000007000b7202 */ /* 0x000fe20000000f00 */
[----:B------:R-:W-:Y:S10]  /*0300*/  @!P0 BRA `(.L_x_6) ;  /* 0x0000000000b08947 */ /* 0x000ff40003800000 */
[----:B------:R-:W0:Y:S01]  /*0310*/  LDCU UR5, c[0x0][0x390] ;  /* 0x00007200ff0577ac */ /* 0x000e220008000800 */
[----:B------:R-:W-:Y:S02]  /*0320*/  MOV R13, R6 ;  /* 0x00000006000d7202 */ /* 0x000fe40000000f00 */
[----:B------:R-:W-:Y:S01]  /*0330*/  MOV R11, R7 ;  /* 0x00000007000b7202 */ /* 0x000fe20000000f00 */
[----:B0-----:R-:W-:-:S07]  /*0340*/  IMAD R12, R8, UR5, R7 ;  /* 0x00000005080c7c24 */ /* 0x001fce000f8e0207 */
.L_x_7:
[----:B------:R-:W-:Y:S02]  /*0350*/  MOV R2, UR6 ;  /* 0x0000000600027c02 */ /* 0x000fe40008000f00 */
[----:B------:R-:W-:-:S03]  /*0360*/  MOV R3, UR7 ;  /* 0x0000000700037c02 */ /* 0x000fc60008000f00 */
[----:B------:R-:W-:-:S05]  /*0370*/  IMAD.WIDE R2, R12, 0x4, R2 ;  /* 0x000000040c027825 */ /* 0x000fca00078e0202 */
[----:B------:R-:W2:Y:S04]  /*0380*/  LDG.E R23, desc[UR10][R2.64+-0x20] ;  /* 0xffffe00a02177981 */ /* 0x000ea8000c1e1900 */
[----:B------:R-:W3:Y:S04]  /*0390*/  LDG.E R24, desc[UR10][R2.64+-0x1c] ;  /* 0xffffe40a02187981 */ /* 0x000ee8000c1e1900 */
[----:B------:R-:W4:Y:S04]  /*03a0*/  LDG.E R22, desc[UR10][R2.64+-0x18] ;  /* 0xffffe80a02167981 */ /* 0x000f28000c1e1900 */
[----:B------:R-:W5:Y:S04]  /*03b0*/  LDG.E R21, desc[UR10][R2.64+-0x14] ;  /* 0xffffec0a02157981 */ /* 0x000f68000c1e1900 */
[----:B------:R-:W5:Y:S04]  /*03c0*/  LDG.E R14, desc[UR10][R2.64+-0x10] ;  /* 0xfffff00a020e7981 */ /* 0x000f68000c1e1900 */
[----:B------:R-:W5:Y:S04]  /*03d0*/  LDG.E R15, desc[UR10][R2.64+-0xc] ;  /* 0xfffff40a020f7981 */ /* 0x000f68000c1e1900 */
[----:B------:R-:W5:Y:S04]  /*03e0*/  LDG.E R16, desc[UR10][R2.64+-0x8] ;  /* 0xfffff80a02107981 */ /* 0x000f68000c1e1900 */
[----:B------:R-:W5:Y:S04]  /*03f0*/  LDG.E R17, desc[UR10][R2.64+-0x4] ;  /* 0xfffffc0a02117981 */ /* 0x000f68000c1e1900 */
[----:B------:R-:W5:Y:S04]  /*0400*/  LDG.E R18, desc[UR10][R2.64] ;  /* 0x0000000a02127981 */ /* 0x000f68000c1e1900 */
[----:B------:R-:W5:Y:S04]  /*0410*/  LDG.E R19, desc[UR10][R2.64+0x4] ;  /* 0x0000040a02137981 */ /* 0x000f68000c1e1900 */
[----:B------:R-:W5:Y:S01]  /*0420*/  LDG.E R20, desc[UR10][R2.64+0x8] ;  /* 0x0000080a02147981 */ /* 0x000f62000c1e1900 */
[----:B--2---:R-:W-:-:S03]  /*0430*/  FADD R23, R23, R10 ;  /* 0x0000000a17177221 */ /* 0x004fc60000000000 */
[----:B------:R-:W2:Y:S01]  /*0440*/  LDG.E R10, desc[UR10][R2.64+0xc] ;  /* 0x00000c0a020a7981 */ /* 0x000ea2000c1e1900 */
[----:B---3--:R-:W-:-:S03]  /*0450*/  FADD R27, R23, R24 ;  /* 0x00000018171b7221 */ /* 0x008fc60000000000 */
[----:B------:R-:W3:Y:S01]  /*0460*/  LDG.E R23, desc[UR10][R2.64+0x10] ;  /* 0x0000100a02177981 */ /* 0x000ee2000c1e1900 */
[----:B----4-:R-:W-:-:S03]  /*0470*/  FADD R24, R27, R22 ;  /* 0x000000161b187221 */ /* 0x010fc60000000000 */
[----:B------:R-:W4:Y:S01]  /*0480*/  LDG.E R22, desc[UR10][R2.64+0x14] ;  /* 0x0000140a02167981 */ /* 0x000f22000c1e1900 */
[----:B-----5:R-:W-:-:S03]  /*0490*/  FADD R27, R24, R21 ;  /* 0x00000015181b7221 */ /* 0x020fc60000000000 */
[----:B------:R-:W5:Y:S04]  /*04a0*/  LDG.E R21, desc[UR10][R2.64+0x18] ;  /* 0x0000180a02157981 */ /* 0x000f68000c1e1900 */
[----:B------:R-:W5:Y:S01]  /*04b0*/  LDG.E R24, desc[UR10][R2.64+0x1c] ;  /* 0x00001c0a02187981 */ /* 0x000f62000c1e1900 */
[----:B------:R-:W-:Y:S01]  /*04c0*/  FADD R14, R27, R14 ;  /* 0x0000000e1b0e7221 */ /* 0x000fe20000000000 */
[----:B------:R-:W-:Y:S02]  /*04d0*/  IADD3 R13, PT, PT, R13, 0x10, RZ ;  /* 0x000000100d0d7810 */ /* 0x000fe40007ffe0ff */
[----:B------:R-:W-:Y:S01]  /*04e0*/  IADD3 R11, PT, PT, R11, 0x10, RZ ;  /* 0x000000100b0b7810 */ /* 0x000fe20007ffe0ff */
[----:B------:R-:W-:Y:S01]  /*04f0*/  FADD R15, R14, R15 ;  /* 0x0000000f0e0f7221 */ /* 0x000fe20000000000 */
[----:B------:R-:W-:-:S02]  /*0500*/  ISETP.NE.AND P3, PT, R13, RZ, PT ;  /* 0x000000ff0d00720c */ /* 0x000fc40003f65270 */
[----:B------:R-:W-:Y:S01]  /*0510*/  IADD3 R12, PT, PT, R12, 0x10, RZ ;  /* 0x000000100c0c7810 */ /* 0x000fe20007ffe0ff */
[----:B------:R-:W-:-:S04]  /*0520*/  FADD R16, R15, R16 ;  /* 0x000000100f107221 */ /* 0x000fc80000000000 */
[----:B------:R-:W-:-:S04]  /*0530*/  FADD R17, R16, R17 ;  /* 0x0000001110117221 */ /* 0x000fc80000000000 */
[----:B------:R-:W-:-:S04]  /*0540*/  FADD R18, R17, R18 ;  /* 0x0000001211127221 */ /* 0x000fc80000000000 */
[----:B------:R-:W-:-:S04]  /*0550*/  FADD R19, R18, R19 ;  /* 0x0000001312137221 */ /* 0x000fc80000000000 */
[----:B------:R-:W-:-:S04]  /*0560*/  FADD R19, R19, R20 ;  /* 0x0000001413137221 */ /* 0x000fc80000000000 */
[----:B--2---:R-:W-:-:S04]  /*0570*/  FADD R10, R19, R10 ;  /* 0x0000000a130a7221 */ /* 0x004fc80000000000 */
[----:B---3--:R-:W-:-:S04]  /*0580*/  FADD R23, R10, R23 ;  /* 0x000000170a177221 */ /* 0x008fc80000000000 */
[----:B----4-:R-:W-:-:S04]  /*0590*/  FADD R22, R23, R22 ;  /* 0x0000001617167221 */ /* 0x010fc80000000000 */
[----:B-----5:R-:W-:-:S04]  /*05a0*/  FADD R21, R22, R21 ;  /* 0x0000001516157221 */ /* 0x020fc80000000000 */
[----:B------:R-:W-:Y:S01]  /*05b0*/  FADD R10, R21, R24 ;  /* 0x00000018150a7221 */ /* 0x000fe20000000000 */
[----:B------:R-:W-:Y:S06]  /*05c0*/  @P3 BRA `(.L_x_7) ;  /* 0xfffffffc00603947 */ /* 0x000fec000383ffff */
.L_x_6:
[----:B------:R-:W-:Y:S05]  /*05d0*/  @!P4 BRA `(.L_x_5) ;  /* 0x0000000000dcc947 */ /* 0x000fea0003800000 */
[----:B------:R-:W-:Y:S01]  /*05e0*/  ISETP.NE.AND P3, PT, R26, RZ, PT ;  /* 0x000000ff1a00720c */ /* 0x000fe20003f65270 */
[----:B------:R-:W-:-:S12]  /*05f0*/  @!P1 BRA `(.L_x_8) ;  /* 0x0000000000549947 */ /* 0x000fd80003800000 */
[----:B------:R-:W0:Y:S01]  /*0600*/  LDC.64 R2, c[0x0][0x380] ;  /* 0x0000e000ff027b82 */ /* 0x000e220000000a00 */
[----:B------:R-:W1:Y:S02]  /*0610*/  LDCU UR5, c[0x0][0x390] ;  /* 0x00007200ff0577ac */ /* 0x000e640008000800 */
[----:B-1----:R-:W-:-:S04]  /*0620*/  IMAD R13, R8, UR5, R11 ;  /* 0x00000005080d7c24 */ /* 0x002fc8000f8e020b */
[----:B0-----:R-:W-:-:S05]  /*0630*/  IMAD.WIDE R2, R13, 0x4, R2 ;  /* 0x000000040d027825 */ /* 0x001fca00078e0202 */
[----:B------:R-:W2:Y:S04]  /*0640*/  LDG.E R13, desc[UR10][R2.64] ;  /* 0x0000000a020d7981 */ /* 0x000ea8000c1e1900 */
[----:B------:R-:W3:Y:S04]  /*0650*/  LDG.E R12, desc[UR10][R2.64+0x4] ;  /* 0x0000040a020c7981 */ /* 0x000ee8000c1e1900 */
[----:B------:R-:W4:Y:S04]  /*0660*/  LDG.E R15, desc[UR10][R2.64+0x8] ;  /* 0x0000080a020f7981 */ /* 0x000f28000c1e1900 */
[----:B------:R-:W5:Y:S04]  /*0670*/  LDG.E R17, desc[UR10][R2.64+0xc] ;  /* 0x00000c0a02117981 */ /* 0x000f68000c1e1900 */
[----:B------:R-:W5:Y:S04]  /*0680*/  LDG.E R19, desc[UR10][R2.64+0x10] ;  /* 0x0000100a02137981 */ /* 0x000f68000c1e1900 */
[----:B------:R-:W5:Y:S04]  /*0690*/  LDG.E R21, desc[UR10][R2.64+0x14] ;  /* 0x0000140a02157981 */ /* 0x000f68000c1e1900 */
[----:B------:R-:W5:Y:S04]  /*06a0*/  LDG.E R23, desc[UR10][R2.64+0x18] ;  /* 0x0000180a02177981 */ /* 0x000f68000c1e1900 */
[----:B------:R-:W5:Y:S01]  /*06b0*/  LDG.E R27, desc[UR10][R2.64+0x1c] ;  /* 0x00001c0a021b7981 */ /* 0x000f62000c1e1900 */
[----:B------:R-:W-:Y:S01]  /*06c0*/  IADD3 R11, PT, PT, R11, 0x8, RZ ;  /* 0x000000080b0b7810 */ /* 0x000fe20007ffe0ff */
[----:B--2---:R-:W-:-:S04]  /*06d0*/  FADD R13, R10, R13 ;  /* 0x0000000d0a0d7221 */ /* 0x004fc80000000000 */
[----:B---3--:R-:W-:-:S04]  /*06e0*/  FADD R12, R13, R12 ;  /* 0x0000000c0d0c7221 */ /* 0x008fc80000000000 */
[----:B----4-:R-:W-:-:S04]  /*06f0*/  FADD R12, R12, R15 ;  /* 0x0000000f0c0c7221 */ /* 0x010fc80000000000 */
[----:B-----5:R-:W-:-:S04]  /*0700*/  FADD R12, R12, R17 ;  /* 0x000000110c0c7221 */ /* 0x020fc80000000000 */
[----:B------:R-:W-:-:S04]  /*0710*/  FADD R12, R12, R19 ;  /* 0x000000130c0c7221 */ /* 0x000fc80000000000 */
[----:B------:R-:W-:-:S04]  /*0720*/  FADD R12, R12, R21 ;  /* 0x000000150c0c7221 */ /* 0x000fc80000000000 */
[----:B------:R-:W-:-:S04]  /*0730*/  FADD R12, R12, R23 ;  /* 0x000000170c0c7221 */ /* 0x000fc80000000000 */
[----:B------:R-:W-:-:S07]  /*0740*/  FADD R10, R12, R27 ;  /* 0x0000001b0c0a7221 */ /* 0x000fce0000000000 */
.L_x_8:
[----:B------:R-:W-:Y:S05]  /*0750*/  @!P3 BRA `(.L_x_5) ;  /* 0x00000000007cb947 */ /* 0x000fea0003800000 */
[----:B------:R-:W-:Y:S02]  /*0760*/  IADD3 R2, PT, PT, R26, -0x1, RZ ;  /* 0xffffffff1a027810 */ /* 0x000fe40007ffe0ff */
[----:B------:R-:W-:Y:S02]  /*0770*/  ISETP.NE.AND P4, PT, R5, RZ, PT ;  /* 0x000000ff0500720c */ /* 0x000fe40003f85270 */
[----:B------:R-:W-:-:S13]  /*0780*/  ISETP.GE.U32.AND P3, PT, R2, 0x3, PT ;  /* 0x000000030200780c */ /* 0x000fda0003f66070 */
[----:B------:R-:W-:Y:S05]  /*0790*/  @!P3 BRA `(.L_x_9) ;  /* 0x000000000034b947 */ /* 0x000fea0003800000 */
[----:B------:R-:W0:Y:S01]  /*07a0*/  LDC.64 R2, c[0x0][0x380] ;  /* 0x0000e000ff027b82 */ /* 0x000e220000000a00 */
[----:B------:R-:W1:Y:S02]  /*07b0*/  LDCU UR5, c[0x0][0x390] ;  /* 0x00007200ff0577ac */ /* 0x000e640008000800 */
[----:B-1----:R-:W-:-:S04]  /*07c0*/  IMAD R13, R8, UR5, R11 ;  /* 0x00000005080d7c24 */ /* 0x002fc8000f8e020b */
[----:B0-----:R-:W-:-:S05]  /*07d0*/  IMAD.WIDE R2, R13, 0x4, R2 ;  /* 0x000000040d027825 */ /* 0x001fca00078e0202 */
[----:B------:R-:W2:Y:S04]  /*07e0*/  LDG.E R13, desc[UR10][R2.64] ;  /* 0x0000000a020d7981 */ /* 0x000ea8000c1e1900 */
[----:B------:R-:W3:Y:S04]  /*07f0*/  LDG.E R12, desc[UR10][R2.64+0x4] ;  /* 0x0000040a020c7981 */ /* 0x000ee8000c1e1900 */
[----:B------:R-:W4:Y:S04]  /*0800*/  LDG.E R15, desc[UR10][R2.64+0x8] ;  /* 0x0000080a020f7981 */ /* 0x000f28000c1e1900 */
[----:B------:R-:W5:Y:S01]  /*0810*/  LDG.E R17, desc[UR10][R2.64+0xc] ;  /* 0x00000c0a02117981 */ /* 0x000f62000c1e1900 */
[----:B------:R-:W-:Y:S01]  /*0820*/  IADD3 R11, PT, PT, R11, 0x4, RZ ;  /* 0x000000040b0b7810 */ /* 0x000fe20007ffe0ff */
[----:B--2---:R-:W-:-:S04]  /*0830*/  FADD R13, R10, R13 ;  /* 0x0000000d0a0d7221 */ /* 0x004fc80000000000 */
[----:B---3--:R-:W-:-:S04]  /*0840*/  FADD R12, R13, R12 ;  /* 0x0000000c0d0c7221 */ /* 0x008fc80000000000 */
[----:B----4-:R-:W-:-:S04]  /*0850*/  FADD R12, R12, R15 ;  /* 0x0000000f0c0c7221 */ /* 0x010fc80000000000 */
[----:B-----5:R-:W-:-:S07]  /*0860*/  FADD R10, R12, R17 ;  /* 0x000000110c0a7221 */ /* 0x020fce0000000000 */
.L_x_9:
[----:B------:R-:W-:Y:S05]  /*0870*/  @!P4 BRA `(.L_x_5) ;  /* 0x000000000034c947 */ /* 0x000fea0003800000 */
[----:B------:R-:W0:Y:S01]  /*0880*/  LDC.64 R2, c[0x0][0x380] ;  /* 0x0000e000ff027b82 */ /* 0x000e220000000a00 */
[----:B------:R-:W1:Y:S02]  /*0890*/  LDCU UR5, c[0x0][0x390] ;  /* 0x00007200ff0577ac */ /* 0x000e640008000800 */
[----:B-1----:R-:W-:-:S04]  /*08a0*/  IMAD R11, R8, UR5, R11 ;  /* 0x00000005080b7c24 */ /* 0x002fc8000f8e020b */
[----:B0-----:R-:W-:-:S05]  /*08b0*/  IMAD.WIDE R2, R11, 0x4, R2 ;  /* 0x000000040b027825 */ /* 0x001fca00078e0202 */
[----:B------:R-:W2:Y:S01]  /*08c0*/  LDG.E R11, desc[UR10][R2.64] ;  /* 0x0000000a020b7981 */ /* 0x000ea2000c1e1900 */
[----:B------:R-:W-:Y:S01]  /*08d0*/  ISETP.NE.AND P3, PT, R5, 0x1, PT ;  /* 0x000000010500780c */ /* 0x000fe20003f65270 */
[----:B--2---:R-:W-:-:S12]  /*08e0*/  FADD R10, R10, R11 ;  /* 0x0000000b0a0a7221 */ /* 0x004fd80000000000 */
[----:B------:R-:W-:Y:S05]  /*08f0*/  @!P3 BRA `(.L_x_5) ;  /* 0x000000000014b947 */ /* 0x000fea0003800000 */
[----:B------:R-:W-:Y:S01]  /*0900*/  ISETP.NE.AND P3, PT, R5, 0x2, PT ;  /* 0x000000020500780c */ /* 0x000fe20003f65270 */
[----:B------:R-:W2:-:S12]  /*0910*/  LDG.E R11, desc[UR10][R2.64+0x4] ;  /* 0x0000040a020b7981 */ /* 0x000e98000c1e1900 */
[----:B------:R-:W3:Y:S01]  /*0920*/  @P3 LDG.E R13, desc[UR10][R2.64+0x8] ;  /* 0x0000080a020d3981 */ /* 0x000ee2000c1e1900 */
[----:B--2---:R-:W-:-:S04]  /*0930*/  FADD R10, R10, R11 ;  /* 0x0000000b0a0a7221 */ /* 0x004fc80000000000 */
[----:B---3--:R-:W-:-:S07]  /*0940*/  @P3 FADD R10, R10, R13 ;  /* 0x0000000d0a0a3221 */ /* 0x008fce0000000000 */
.L_x_5:
[----:B------:R-:W-:Y:S05]  /*0950*/  BSYNC.RECONVERGENT B2 ;  /* 0x0000000000027941 */ /* 0x000fea0003800200 */
.L_x_4:
[----:B------:R-:W-:-:S04]  /*0960*/  IADD3 R8, PT, PT, R8, 0x1, RZ ;  /* 0x0000000108087810 */ /* 0x000fc80007ffe0ff */
[----:B------:R-:W-:-:S13]  /*0970*/  ISETP.NE.AND P3, PT, R8, R9, PT ;  /* 0x000000090800720c */ /* 0x000fda0003f65270 */
[----:B------:R-:W-:Y:S05]  /*0980*/  @P3 BRA `(.L_x_10) ;  /* 0xfffffff8004c3947 */ /* 0x000fea000383ffff */
.L_x_3:
[----:B------:R-:W-:Y:S05]  /*0990*/  BSYNC.RECONVERGENT B1 ;  /* 0x0000000000017941 */ /* 0x000fea0003800200 */
.L_x_2:
[----:B------:R-:W0:Y:S01]  /*09a0*/  LDC.64 R2, c[0x0][0x388] ;  /* 0x0000e200ff027b82 */ /* 0x000e220000000a00 */
[----:B------:R-:W1:Y:S02]  /*09b0*/  LDCU UR5, c[0x0][0x398] ;  /* 0x00007300ff0577ac */ /* 0x000e640008000800 */
[----:B-1----:R-:W-:Y:S01]  /*09c0*/  IMAD R11, R4, UR5, R7 ;  /* 0x00000005040b7c24 */ /* 0x002fe2000f8e0207 */
[----:B------:R-:W-:-:S03]  /*09d0*/  IADD3 R7, PT, PT, R7, UR4, RZ ;  /* 0x0000000407077c10 */ /* 0x000fc6000fffe0ff */
[----:B0-----:R-:W-:Y:S01]  /*09e0*/  IMAD.WIDE.U32 R2, R11, 0x4, R2 ;  /* 0x000000040b027825 */ /* 0x001fe200078e0002 */
[----:B------:R-:W-:-:S04]  /*09f0*/  ISETP.GE.U32.AND P2, PT, R7, UR5, PT ;  /* 0x0000000507007c0c */ /* 0x000fc8000bf46070 */
[----:B------:R0:W-:Y:S09]  /*0a00*/  STG.E desc[UR10][R2.64], R10 ;  /* 0x0000000a02007986 */ /* 0x0001f2000c10190a */
[----:B------:R-:W-:Y:S05]  /*0a10*/  @!P2 BRA `(.L_x_11) ;  /* 0xfffffff80004a947 */ /* 0x000fea000383ffff */
.L_x_1:
[----:B------:R-:W-:Y:S05]  /*0a20*/  BSYNC.RECONVERGENT B0 ;  /* 0x0000000000007941 */ /* 0x000fea0003800200 */
.L_x_0:
[----:B0-----:R-:W0:Y:S01]  /*0a30*/  LDC R3, c[0x0][0x374] ;  /* 0x0000dd00ff037b82 */ /* 0x001e220000000800 */
[----:B------:R-:W1:Y:S01]  /*0a40*/  LDCU UR5, c[0x0][0x39c] ;  /* 0x00007380ff0577ac */ /* 0x000e620008000800 */
[----:B0-----:R-:W-:-:S05]  /*0a50*/  IMAD R4, R3, UR8, R4 ;  /* 0x0000000803047c24 */ /* 0x001fca000f8e0204 */
[----:B-1----:R-:W-:-:S13]  /*0a60*/  ISETP.GE.U32.AND P2, PT, R4, UR5, PT ;  /* 0x0000000504007c0c */ /* 0x002fda000bf46070 */
[----:B------:R-:W-:Y:S05]  /*0a70*/  @!P2 BRA `(.L_x_12) ;  /* 0xfffffff400d0a947 */ /* 0x000fea000383ffff */
[----:B------:R-:W-:Y:S05]  /*0a80*/  EXIT ;  /* 0x000000000000794d */ /* 0x000fea0003800000 */
.L_x_13:
[----:B------:R-:W-:-:S00]  /*0a90*/  BRA `(.L_x_13) ;  /* 0xfffffffc00fc7947 */ /* 0x000fc0000383ffff */
[----:B------:R-:W-:-:S00]  /*0aa0*/  NOP ;  /* 0x0000000000007918 */ /* 0x000fc00000000000 */
        /* <DEDUP_REMOVED lines=13> */
.L_x_40:


//--------------------- .text._Z17shared_mem_kernelPKfPfjjjjjj --------------------------
	.section	.text._Z17shared_mem_kernelPKfPfjjjjjj,"ax",@progbits
	.align	128
        .global         _Z17shared_mem_kernelPKfPfjjjjjj
        .type           _Z17shared_mem_kernelPKfPfjjjjjj,@function
        .size           _Z17shared_mem_kernelPKfPfjjjjjj,(.L_x_41 - _Z17shared_mem_kernelPKfPfjjjjjj)
        .other          _Z17shared_mem_kernelPKfPfjjjjjj,@"STO_CUDA_ENTRY STV_DEFAULT"
_Z17shared_mem_kernelPKfPfjjjjjj:
.text._Z17shared_mem_kernelPKfPfjjjjjj:
[----:B------:R-:W-:Y:S01]  /*0000*/  LDC R1, c[0x0][0x37c] ;  /* 0x0000df00ff017b82 */ /* 0x000fe20000000800 */
[----:B------:R-:W0:Y:S01]  /*0010*/  S2R R5, SR_TID.Y ;  /* 0x0000000000057919 */ /* 0x000e220000002200 */
[----:B------:R-:W1:Y:S06]  /*0020*/  LDCU UR4, c[0x0][0x360] ;  /* 0x00006c00ff0477ac */ /* 0x000e6c0008000800 */
[----:B------:R-:W0:Y:S01]  /*0030*/  S2UR UR5, SR_CTAID.Y ;  /* 0x00000000000579c3 */ /* 0x000e220000002600 */
[----:B------:R-:W1:Y:S01]  /*0040*/  S2R R3, SR_CTAID.X ;  /* 0x0000000000037919 */ /* 0x000e620000002500 */
[----:B------:R-:W2:Y:S01]  /*0050*/  LDCU UR6, c[0x0][0x39c] ;  /* 0x00007380ff0677ac */ /* 0x000ea20008000800 */
[----:B------:R-:W1:Y:S05]  /*0060*/  S2R R2, SR_TID.X ;  /* 0x0000000000027919 */ /* 0x000e6a0000002100 */
[----:B------:R-:W0:Y:S02]  /*0070*/  LDC R4, c[0x0][0x364] ;  /* 0x0000d900ff047b82 */ /* 0x000e240000000800 */
[----:B0-----:R-:W-:-:S05]  /*0080*/  IMAD R0, R4, UR5, R5 ;  /* 0x0000000504007c24 */ /* 0x001fca000f8e0205 */
[----:B--2---:R-:W-:Y:S01]  /*0090*/  ISETP.GE.U32.AND P0, PT, R0, UR6, PT ;  /* 0x0000000600007c0c */ /* 0x004fe2000bf06070 */
[----:B-1----:R-:W-:-:S12]  /*00a0*/  IMAD R3, R3, UR4, R2 ;  /* 0x0000000403037c24 */ /* 0x002fd8000f8e0202 */
[----:B------:R-:W-:Y:S05]  /*00b0*/  @P0 EXIT ;  /* 0x000000000000094d */ /* 0x000fea0003800000 */
[----:B------:R-:W0:Y:S01]  /*00c0*/  LDC.64 R10, c[0x0][0x3a0] ;  /* 0x0000e800ff0a7b82 */ /* 0x000e220000000a00 */
[----:B------:R-:W-:Y:S01]  /*00d0*/  LOP3.LUT P1, RZ, R0, R3, RZ, 0xfc, !PT ;  /* 0x0000000300ff7212 */ /* 0x000fe2000782fcff */
[----:B------:R-:W1:Y:S01]  /*00e0*/  LDCU.64 UR6, c[0x0][0x358] ;  /* 0x00006b00ff0677ac */ /* 0x000e620008000a00 */
[C---:B0-----:R-:W-:Y:S01]  /*00f0*/  IADD3 R6, PT, PT, R10.reuse, UR4, RZ ;  /* 0x000000040a067c10 */ /* 0x041fe2000fffe0ff */
[----:B------:R-:W-:Y:S01]  /*0100*/  VIADD R7, R10, 0xffffffff ;  /* 0xffffffff0a077836 */ /* 0x000fe20000000000 */
[C---:B------:R-:W-:Y:S02]  /*0110*/  IADD3 R2, PT, PT, R3.reuse, R10, RZ ;  /* 0x0000000a03027210 */ /* 0x040fe40007ffe0ff */
[C---:B------:R-:W-:Y:S01]  /*0120*/  IADD3 R5, PT, PT, R6.reuse, -0x2, RZ ;  /* 0xfffffffe06057810 */ /* 0x040fe20007ffe0ff */
[----:B------:R-:W-:Y:S01]  /*0130*/  VIADD R6, R6, 0xffffffff ;  /* 0xffffffff06067836 */ /* 0x000fe20000000000 */
[----:B------:R-:W-:Y:S02]  /*0140*/  ISETP.GE.AND P2, PT, R3, R2, PT ;  /* 0x000000020300720c */ /* 0x000fe40003f46270 */
[----:B------:R-:W-:-:S02]  /*0150*/  IADD3 R2, PT, PT, R4, -0x1, R11 ;  /* 0xffffffff04027810 */ /* 0x000fc40007ffe00b */
[----:B------:R-:W-:Y:S02]  /*0160*/  LOP3.LUT R9, R6, 0x7ffffffc, RZ, 0xc0, !PT ;  /* 0x7ffffffc06097812 */ /* 0x000fe400078ec0ff */
[----:B------:R-:W-:Y:S02]  /*0170*/  ISETP.GE.U32.AND P3, PT, R7, 0xf, PT ;  /* 0x0000000f0700780c */ /* 0x000fe40003f66070 */
[----:B------:R-:W-:Y:S02]  /*0180*/  ISETP.GE.U32.AND P4, PT, R5, 0x3, PT ;  /* 0x000000030500780c */ /* 0x000fe40003f86070 */
[----:B------:R-:W-:Y:S02]  /*0190*/  IADD3 R5, PT, PT, R0, R11, RZ ;  /* 0x0000000b00057210 */ /* 0x000fe40007ffe0ff */
[C---:B------:R-:W-:Y:S02]  /*01a0*/  LOP3.LUT R4, R10.reuse, 0xf, RZ, 0xc0, !PT ;  /* 0x0000000f0a047812 */ /* 0x040fe400078ec0ff */
[----:B------:R-:W-:-:S02]  /*01b0*/  LOP3.LUT R7, R10, 0x7, RZ, 0xc0, !PT ;  /* 0x000000070a077812 */ /* 0x000fc400078ec0ff */
[----:B------:R-:W-:Y:S02]  /*01c0*/  LOP3.LUT R8, R10, 0xfffffff0, RZ, 0xc0, !PT ;  /* 0xfffffff00a087812 */ /* 0x000fe400078ec0ff */
[----:B------:R-:W-:Y:S02]  /*01d0*/  ISETP.GT.AND P1, PT, R2, RZ, !P1 ;  /* 0x000000ff0200720c */ /* 0x000fe40004f24270 */
[----:B------:R-:W-:Y:S02]  /*01e0*/  LOP3.LUT R10, R10, 0x3, RZ, 0xc0, !PT ;  /* 0x000000030a0a7812 */ /* 0x000fe400078ec0ff */
[----:B------:R-:W-:Y:S02]  /*01f0*/  MOV R11, R0 ;  /* 0x00000000000b7202 */ /* 0x000fe40000000f00 */
[----:B------:R-:W-:Y:S02]  /*0200*/  LOP3.LUT R18, R6, 0x3, RZ, 0xc0, !PT ;  /* 0x0000000306127812 */ /* 0x000fe400078ec0ff */
[----:B-1----:R-:W-:-:S07]  /*0210*/  IADD3 R19, PT, PT, -R9, RZ, RZ ;  /* 0x000000ff09137210 */ /* 0x002fce0007ffe1ff */
.L_x_38:
[----:B0-----:R-:W0:Y:S02]  /*0220*/  LDCU UR4, c[0x0][0x398] ;  /* 0x00007300ff0477ac */ /* 0x001e240008000800 */
[----:B0-----:R-:W-:-:S13]  /*0230*/  ISETP.GE.U32.AND P0, PT, R3, UR4, PT ;  /* 0x0000000403007c0c */ /* 0x001fda000bf06070 */
[----:B------:R-:W-:Y:S05]  /*0240*/  @P0 BRA `(.L_x_14) ;  /* 0x0000001400280947 */ /* 0x000fea0003800000 */
[----:B------:R-:W-:-:S07]  /*0250*/  IMAD.MOV.U32 R20, RZ, RZ, R3 ;  /* 0x000000ffff147224 */ /* 0x000fce00078e0003 */
.L_x_37:
[----:B01----:R-:W-:Y:S05]  /*0260*/  @!P1 BRA `(.L_x_15) ;  /* 0x0000000c00089947 */ /* 0x003fea0003800000 */
[----:B------:R-:W-:-:S07]  /*0270*/  HFMA2 R21, -RZ, RZ, 0, 0 ;  /* 0x00000000ff157431 */ /* 0x000fce00000001ff */
.L_x_27:
[----:B------:R-:W-:-:S13]  /*0280*/  ISETP.GE.AND P0, PT, R6, 0x1, PT ;  /* 0x000000010600780c */ /* 0x000fda0003f06270 */
[----:B01----:R-:W-:Y:S05]  /*0290*/  @!P0 BRA `(.L_x_16) ;  /* 0x0000000800f08947 */ /* 0x003fea0003800000 */
[----:B------:R-:W-:Y:S01]  /*02a0*/  IADD3 R23, PT, PT, R21, R11, RZ ;  /* 0x0000000b15177210 */ /* 0x000fe20007ffe0ff */
[----:B------:R-:W-:Y:S01]  /*02b0*/  IMAD.MOV.U32 R16, RZ, RZ, RZ ;  /* 0x000000ffff107224 */ /* 0x000fe200078e00ff */
[----:B------:R-:W-:Y:S06]  /*02c0*/  @!P4 BRA `(.L_x_17) ;  /* 0x000000080080c947 */ /* 0x000fec0003800000 */
[----:B------:R-:W0:Y:S01]  /*02d0*/  S2UR UR5, SR_CgaCtaId ;  /* 0x00000000000579c3 */ /* 0x000e220000008800 */
[----:B------:R-:W1:Y:S01]  /*02e0*/  LDCU UR8, c[0x0][0x390] ;  /* 0x00007200ff0877ac */ /* 0x000e620008000800 */
[----:B------:R-:W-:Y:S01]  /*02f0*/  IADD3 R13, PT, PT, -R9, RZ, RZ ;  /* 0x000000ff090d7210 */ /* 0x000fe20007ffe1ff */
[----:B------:R-:W-:Y:S01]  /*0300*/  IMAD R12, R6, R21, RZ ;  /* 0x00000015060c7224 */ /* 0x000fe200078e02ff */
[----:B------:R-:W-:Y:S01]  /*0310*/  BSSY.RECONVERGENT B0, `(.L_x_17) ;  /* 0x000009b000007945 */ /* 0x000fe20003800200 */
[----:B------:R-:W-:Y:S01]  /*0320*/  UMOV UR4, 0x400 ;  /* 0x0000040000047882 */ /* 0x000fe20000000000 */
[----:B------:R-:W-:Y:S02]  /*0330*/  ISETP.GE.AND P0, PT, R13, RZ, PT ;  /* 0x000000ff0d00720c */ /* 0x000fe40003f06270 */
[----:B------:R-:W-:Y:S01]  /*0340*/  MOV R24, R19 ;  /* 0x0000001300187202 */ /* 0x000fe20000000f00 */
[----:B-1----:R-:W-:-:S04]  /*0350*/  IMAD R25, R23, UR8, R20 ;  /* 0x0000000817197c24 */ /* 0x002fc8000f8e0214 */
[----:B------:R-:W-:Y:S01]  /*0360*/  VIADD R25, R25, 0x3 ;  /* 0x0000000319197836 */ /* 0x000fe20000000000 */
[----:B0-----:R-:W-:-:S06]  /*0370*/  ULEA UR4, UR5, UR4, 0x18 ;  /* 0x0000000405047291 */ /* 0x001fcc000f8ec0ff */
[----:B------:R-:W-:-:S04]  /*0380*/  LEA R12, R12, UR4, 0x2 ;  /* 0x000000040c0c7c11 */ /* 0x000fc8000f8e10ff */
[----:B------:R-:W-:Y:S01]  /*0390*/  IADD3 R22, PT, PT, R12, 0x8, RZ ;  /* 0x000000080c167810 */ /* 0x000fe20007ffe0ff */
[----:B------:R-:W-:Y:S06]  /*03a0*/  @P0 BRA `(.L_x_18) ;  /* 0x0000000400e40947 */ /* 0x000fec0003800000 */
[----:B------:R-:W-:Y:S02]  /*03b0*/  IADD3 R12, PT, PT, -R24, RZ, RZ ;  /* 0x000000ff180c7210 */ /* 0x000fe40007ffe1ff */
[----:B------:R-:W-:Y:S02]  /*03c0*/  PLOP3.LUT P0, PT, PT, PT, PT, 0x80, 0x8 ;  /* 0x000000000008781c */ /* 0x000fe40003f0f070 */
[----:B------:R-:W-:-:S13]  /*03d0*/  ISETP.GT.AND P5, PT, R12, 0xc, PT ;  /* 0x0000000c0c00780c */ /* 0x000fda0003fa4270 */
[----:B------:R-:W-:Y:S05]  /*03e0*/  @!P5 BRA `(.L_x_19) ;  /* 0x000000040024d947 */ /* 0x000fea0003800000 */
[----:B------:R-:W-:Y:S01]  /*03f0*/  BSSY.RECONVERGENT B1, `(.L_x_20) ;  /* 0x0000047000017945 */ /* 0x000fe20003800200 */
[----:B------:R-:W-:-:S13]  /*0400*/  PLOP3.LUT P0, PT, PT, PT, PT, 0x8, 0x80 ;  /* 0x000000000080781c */ /* 0x000fda0003f0e170 */
.L_x_21:
[----:B------:R-:W0:Y:S01]  /*0410*/  LDC.64 R12, c[0x0][0x380] ;  /* 0x0000e000ff0c7b82 */ /* 0x000e220000000a00 */
[C---:B------:R-:W-:Y:S01]  /*0420*/  VIADD R15, R25.reuse, 0xfffffffe ;  /* 0xfffffffe190f7836 */ /* 0x040fe20000000000 */
[C---:B------:R-:W-:Y:S02]  /*0430*/  IADD3 R27, PT, PT, R25.reuse, -0x1, RZ ;  /* 0xffffffff191b7810 */ /* 0x040fe40007ffe0ff */
[----:B------:R-:W-:Y:S01]  /*0440*/  IADD3 R29, PT, PT, R25, -0x3, RZ ;  /* 0xfffffffd191d7810 */ /* 0x000fe20007ffe0ff */
[----:B0-----:R-:W-:-:S04]  /*0450*/  IMAD.WIDE.U32 R14, R15, 0x4, R12 ;  /* 0x000000040f0e7825 */ /* 0x001fc800078e000c */
[--C-:B------:R-:W-:Y:S02]  /*0460*/  IMAD.WIDE.U32 R26, R27, 0x4, R12.reuse ;  /* 0x000000041b1a7825 */ /* 0x100fe400078e000c */
[----:B------:R-:W2:Y:S02]  /*0470*/  LDG.E R15, desc[UR6][R14.64] ;  /* 0x000000060e0f7981 */ /* 0x000ea4000c1e1900 */
[--C-:B------:R-:W-:Y:S02]  /*0480*/  IMAD.WIDE.U32 R28, R29, 0x4, R12.reuse ;  /* 0x000000041d1c7825 */ /* 0x100fe400078e000c */
[----:B------:R0:W3:Y:S04]  /*0490*/  LDG.E R27, desc[UR6][R26.64] ;  /* 0x000000061a1b7981 */ /* 0x0000e8000c1e1900 */
[----:B------:R1:W4:Y:S01]  /*04a0*/  LDG.E R28, desc[UR6][R28.64] ;  /* 0x000000061c1c7981 */ /* 0x000322000c1e1900 */
[C---:B------:R-:W-:Y:S01]  /*04b0*/  IMAD.WIDE.U32 R16, R25.reuse, 0x4, R12 ;  /* 0x0000000419107825 */ /* 0x040fe200078e000c */
[----:B0-----:R-:W-:-:S05]  /*04c0*/  IADD3 R26, PT, PT, R25, 0x1, RZ ;  /* 0x00000001191a7810 */ /* 0x001fca0007ffe0ff */
[----:B------:R-:W5:Y:S01]  /*04d0*/  LDG.E R17, desc[UR6][R16.64] ;  /* 0x0000000610117981 */ /* 0x000f62000c1e1900 */
[----:B-1----:R-:W-:-:S03]  /*04e0*/  VIADD R29, R25, 0x4 ;  /* 0x00000004191d7836 */ /* 0x002fc60000000000 */
[----:B--2---:R0:W-:Y:S04]  /*04f0*/  STS [R22+-0x4], R15 ;  /* 0xfffffc0f16007388 */ /* 0x0041e80000000800 */
[----:B---3--:R1:W-:Y:S01]  /*0500*/  STS [R22], R27 ;  /* 0x0000001b16007388 */ /* 0x0083e20000000800 */
[----:B0-----:R-:W-:Y:S01]  /*0510*/  IMAD.WIDE.U32 R14, R29, 0x4, R12 ;  /* 0x000000041d0e7825 */ /* 0x001fe200078e000c */
[----:B------:R-:W-:-:S03]  /*0520*/  IADD3 R29, PT, PT, R25, 0x2, RZ ;  /* 0x00000002191d7810 */ /* 0x000fc60007ffe0ff */
[--C-:B-1----:R-:W-:Y:S01]  /*0530*/  IMAD.WIDE.U32 R26, R26, 0x4, R12.reuse ;  /* 0x000000041a1a7825 */ /* 0x102fe200078e000c */
[----:B----4-:R0:W-:Y:S04]  /*0540*/  STS [R22+-0x8], R28 ;  /* 0xfffff81c16007388 */ /* 0x0101e80000000800 */
[----:B------:R1:W2:Y:S04]  /*0550*/  LDG.E R14, desc[UR6][R14.64] ;  /* 0x000000060e0e7981 */ /* 0x0002a8000c1e1900 */
[----:B------:R3:W4:Y:S01]  /*0560*/  LDG.E R26, desc[UR6][R26.64] ;  /* 0x000000061a1a7981 */ /* 0x000722000c1e1900 */
[----:B0-----:R-:W-:-:S06]  /*0570*/  IMAD.WIDE.U32 R28, R29, 0x4, R12 ;  /* 0x000000041d1c7825 */ /* 0x001fcc00078e000c */
[----:B------:R0:W4:Y:S01]  /*0580*/  LDG.E R29, desc[UR6][R28.64] ;  /* 0x000000061c1d7981 */ /* 0x000122000c1e1900 */
[C---:B-1----:R-:W-:Y:S01]  /*0590*/  VIADD R15, R25.reuse, 0x3 ;  /* 0x00000003190f7836 */ /* 0x042fe20000000000 */
[C---:B---3--:R-:W-:Y:S02]  /*05a0*/  IADD3 R27, PT, PT, R25.reuse, 0x8, RZ ;  /* 0x00000008191b7810 */ /* 0x048fe40007ffe0ff */
[----:B-----5:R1:W-:Y:S01]  /*05b0*/  STS [R22+0x4], R17 ;  /* 0x0000041116007388 */ /* 0x0203e20000000800 */
[----:B0-----:R-:W-:Y:S01]  /*05c0*/  IADD3 R28, PT, PT, R25, 0x6, RZ ;  /* 0x00000006191c7810 */ /* 0x001fe20007ffe0ff */
[----:B-1----:R-:W-:-:S06]  /*05d0*/  IMAD.WIDE.U32 R16, R15, 0x4, R12 ;  /* 0x000000040f107825 */ /* 0x002fcc00078e000c */
[----:B------:R-:W3:Y:S04]  /*05e0*/  LDG.E R16, desc[UR6][R16.64] ;  /* 0x0000000610107981 */ /* 0x000ee8000c1e1900 */
[----:B--2---:R0:W-:Y:S04]  /*05f0*/  STS [R22+0x14], R14 ;  /* 0x0000140e16007388 */ /* 0x0041e80000000800 */
[----:B----4-:R1:W-:Y:S01]  /*0600*/  STS [R22+0x8], R26 ;  /* 0x0000081a16007388 */ /* 0x0103e20000000800 */
[----:B0-----:R-:W-:-:S04]  /*0610*/  IMAD.WIDE.U32 R14, R27, 0x4, R12 ;  /* 0x000000041b0e7825 */ /* 0x001fc800078e000c */
[--C-:B-1----:R-:W-:Y:S01]  /*0620*/  IMAD.WIDE.U32 R26, R28, 0x4, R12.reuse ;  /* 0x000000041c1a7825 */ /* 0x102fe200078e000c */
[----:B------:R0:W-:Y:S03]  /*0630*/  STS [R22+0xc], R29 ;  /* 0x00000c1d16007388 */ /* 0x0001e60000000800 */
[----:B------:R-:W-:Y:S01]  /*0640*/  VIADD R28, R25, 0x5 ;  /* 0x00000005191c7836 */ /* 0x000fe20000000000 */
[----:B------:R-:W2:Y:S04]  /*0650*/  LDG.E R15, desc[UR6][R14.64] ;  /* 0x000000060e0f7981 */ /* 0x000ea8000c1e1900 */
[----:B------:R1:W4:Y:S01]  /*0660*/  LDG.E R27, desc[UR6][R26.64] ;  /* 0x000000061a1b7981 */ /* 0x000322000c1e1900 */
[----:B0-----:R-:W-:-:S06]  /*0670*/  IMAD.WIDE.U32 R28, R28, 0x4, R12 ;  /* 0x000000041c1c7825 */ /* 0x001fcc00078e000c */
[----:B------:R0:W5:Y:S01]  /*0680*/  LDG.E R28, desc[UR6][R28.64] ;  /* 0x000000061c1c7981 */ /* 0x000162000c1e1900 */
[C---:B-1----:R-:W-:Y:S01]  /*0690*/  VIADD R26, R25.reuse, 0x9 ;  /* 0x00000009191a7836 */ /* 0x042fe20000000000 */
[C---:B0-----:R-:W-:Y:S02]  /*06a0*/  IADD3 R29, PT, PT, R25.reuse, 0xa, RZ ;  /* 0x0000000a191d7810 */ /* 0x041fe40007ffe0ff */
[----:B------:R-:W-:Y:S01]  /*06b0*/  IADD3 R17, PT, PT, R25, 0x7, RZ ;  /* 0x0000000719117810 */ /* 0x000fe20007ffe0ff */
[----:B---3--:R0:W-:Y:S04]  /*06c0*/  STS [R22+0x10], R16 ;  /* 0x0000101016007388 */ /* 0x0081e80000000800 */
[----:B0-----:R-:W-:-:S06]  /*06d0*/  IMAD.WIDE.U32 R16, R17, 0x4, R12 ;  /* 0x0000000411107825 */ /* 0x001fcc00078e000c */
[----:B------:R-:W3:Y:S04]  /*06e0*/  LDG.E R17, desc[UR6][R16.64] ;  /* 0x0000000610117981 */ /* 0x000ee8000c1e1900 */
[----:B--2---:R0:W-:Y:S04]  /*06f0*/  STS [R22+0x24], R15 ;  /* 0x0000240f16007388 */ /* 0x0041e80000000800 */
[----:B----4-:R-:W-:Y:S01]  /*0700*/  STS [R22+0x1c], R27 ;  /* 0x00001c1b16007388 */ /* 0x010fe20000000800 */
[----:B0-----:R-:W-:-:S03]  /*0710*/  IMAD.WIDE.U32 R14, R29, 0x4, R12 ;  /* 0x000000041d0e7825 */ /* 0x001fc600078e000c */
[----:B-----5:R0:W-:Y:S04]  /*0720*/  STS [R22+0x18], R28 ;  /* 0x0000181c16007388 */ /* 0x0201e80000000800 */
[----:B------:R-:W2:Y:S01]  /*0730*/  LDG.E R15, desc[UR6][R14.64] ;  /* 0x000000060e0f7981 */ /* 0x000ea2000c1e1900 */
[----:B0-----:R-:W-:Y:S01]  /*0740*/  IMAD.WIDE.U32 R28, R26, 0x4, R12 ;  /* 0x000000041a1c7825 */ /* 0x001fe200078e000c */
[----:B------:R-:W-:-:S05]  /*0750*/  IADD3 R26, PT, PT, R25, 0xb, RZ ;  /* 0x0000000b191a7810 */ /* 0x000fca0007ffe0ff */
[----:B------:R-:W-:Y:S01]  /*0760*/  IMAD.WIDE.U32 R26, R26, 0x4, R12 ;  /* 0x000000041a1a7825 */ /* 0x000fe200078e000c */
[----:B------:R-:W4:Y:S05]  /*0770*/  LDG.E R29, desc[UR6][R28.64] ;  /* 0x000000061c1d7981 */ /* 0x000f2a000c1e1900 */
[----:B------:R0:W5:Y:S02]  /*0780*/  LDG.E R26, desc[UR6][R26.64] ;  /* 0x000000061a1a7981 */ /* 0x000164000c1e1900 */
[----:B0-----:R-:W-:-:S05]  /*0790*/  IADD3 R27, PT, PT, R25, 0xc, RZ ;  /* 0x0000000c191b7810 */ /* 0x001fca0007ffe0ff */
[----:B------:R-:W-:-:S06]  /*07a0*/  IMAD.WIDE.U32 R12, R27, 0x4, R12 ;  /* 0x000000041b0c7825 */ /* 0x000fcc00078e000c */
[----:B------:R-:W5:Y:S01]  /*07b0*/  LDG.E R13, desc[UR6][R12.64] ;  /* 0x000000060c0d7981 */ /* 0x000f62000c1e1900 */
[----:B------:R-:W-:-:S05]  /*07c0*/  VIADD R24, R24, 0x10 ;  /* 0x0000001018187836 */ /* 0x000fca0000000000 */
[----:B------:R-:W-:Y:S01]  /*07d0*/  ISETP.GE.AND P5, PT, R24, -0xc, PT ;  /* 0xfffffff41800780c */ /* 0x000fe20003fa6270 */
[----:B---3--:R-:W-:Y:S01]  /*07e0*/  STS [R22+0x20], R17 ;  /* 0x0000201116007388 */ /* 0x008fe20000000800 */
[----:B------:R-:W-:-:S03]  /*07f0*/  IADD3 R25, PT, PT, R25, 0x10, RZ ;  /* 0x0000001019197810 */ /* 0x000fc60007ffe0ff */
[----:B--2---:R-:W-:Y:S04]  /*0800*/  STS [R22+0x2c], R15 ;  /* 0x00002c0f16007388 */ /* 0x004fe80000000800 */
[----:B----4-:R-:W-:Y:S04]  /*0810*/  STS [R22+0x28], R29 ;  /* 0x0000281d16007388 */ /* 0x010fe80000000800 */
[----:B-----5:R-:W-:Y:S04]  /*0820*/  STS [R22+0x30], R26 ;  /* 0x0000301a16007388 */ /* 0x020fe80000000800 */
[----:B------:R0:W-:Y:S02]  /*0830*/  STS [R22+0x34], R13 ;  /* 0x0000340d16007388 */ /* 0x0001e40000000800 */
[----:B0-----:R-:W-:Y:S01]  /*0840*/  IADD3 R22, PT, PT, R22, 0x40, RZ ;  /* 0x0000004016167810 */ /* 0x001fe20007ffe0ff */
[----:B------:R-:W-:Y:S06]  /*0850*/  @!P5 BRA `(.L_x_21) ;  /* 0xfffffff800ecd947 */ /* 0x000fec000383ffff */
[----:B------:R-:W-:Y:S05]  /*0860*/  BSYNC.RECONVERGENT B1 ;  /* 0x0000000000017941 */ /* 0x000fea0003800200 */
.L_x_20:
[----:B------:R-:W-:-:S07]  /*0870*/  IMAD.MOV.U32 R16, RZ, RZ, R9 ;  /* 0x000000ffff107224 */ /* 0x000fce00078e0009 */
.L_x_19:
[----:B------:R-:W-:Y:S01]  /*0880*/  IADD3 R12, PT, PT, -R24, RZ, RZ ;  /* 0x000000ff180c7210 */ /* 0x000fe20007ffe1ff */
[----:B------:R-:W-:Y:S03]  /*0890*/  BSSY.RECONVERGENT B1, `(.L_x_22) ;  /* 0x0000028000017945 */ /* 0x000fe60003800200 */
[----:B------:R-:W-:-:S13]  /*08a0*/  ISETP.GT.AND P5, PT, R12, 0x4, PT ;  /* 0x000000040c00780c */ /* 0x000fda0003fa4270 */
[----:B------:R-:W-:Y:S05]  /*08b0*/  @!P5 BRA `(.L_x_23) ;  /* 0x000000000094d947 */ /* 0x000fea0003800000 */
[----:B------:R-:W0:Y:S01]  /*08c0*/  LDC.64 R12, c[0x0][0x380] ;  /* 0x0000e000ff0c7b82 */ /* 0x000e220000000a00 */
[C---:B------:R-:W-:Y:S01]  /*08d0*/  IADD3 R27, PT, PT, R25.reuse, -0x1, RZ ;  /* 0xffffffff191b7810 */ /* 0x040fe20007ffe0ff */
[C---:B------:R-:W-:Y:S01]  /*08e0*/  VIADD R29, R25.reuse, 0xfffffffd ;  /* 0xfffffffd191d7836 */ /* 0x040fe20000000000 */
[----:B------:R-:W-:-:S03]  /*08f0*/  IADD3 R15, PT, PT, R25, -0x2, RZ ;  /* 0xfffffffe190f7810 */ /* 0x000fc60007ffe0ff */
[----:B0-----:R-:W-:-:S04]  /*0900*/  IMAD.WIDE.U32 R26, R27, 0x4, R12 ;  /* 0x000000041b1a7825 */ /* 0x001fc800078e000c */
[--C-:B------:R-:W-:Y:S02]  /*0910*/  IMAD.WIDE.U32 R14, R15, 0x4, R12.reuse ;  /* 0x000000040f0e7825 */ /* 0x100fe400078e000c */
[----:B------:R0:W2:Y:S02]  /*0920*/  LDG.E R27, desc[UR6][R26.64] ;  /* 0x000000061a1b7981 */ /* 0x0000a4000c1e1900 */
[----:B------:R-:W-:Y:S02]  /*0930*/  IMAD.WIDE.U32 R28, R29, 0x4, R12 ;  /* 0x000000041d1c7825 */ /* 0x000fe400078e000c */
[----:B------:R1:W3:Y:S04]  /*0940*/  LDG.E R14, desc[UR6][R14.64] ;  /* 0x000000060e0e7981 */ /* 0x0002e8000c1e1900 */
[----:B------:R4:W5:Y:S01]  /*0950*/  LDG.E R28, desc[UR6][R28.64] ;  /* 0x000000061c1c7981 */ /* 0x000962000c1e1900 */
[----:B0-----:R-:W-:-:S02]  /*0960*/  IADD3 R26, PT, PT, R25, 0x3, RZ ;  /* 0x00000003191a7810 */ /* 0x001fc40007ffe0ff */
[C---:B-1----:R-:W-:Y:S01]  /*0970*/  IADD3 R15, PT, PT, R25.reuse, 0x2, RZ ;  /* 0x00000002190f7810 */ /* 0x042fe20007ffe0ff */
[C---:B----4-:R-:W-:Y:S02]  /*0980*/  VIADD R29, R25.reuse, 0x1 ;  /* 0x00000001191d7836 */ /* 0x050fe40000000000 */
[----:B------:R-:W-:-:S06]  /*0990*/  IMAD.WIDE.U32 R16, R25, 0x4, R12 ;  /* 0x0000000419107825 */ /* 0x000fcc00078e000c */
[----:B------:R-:W4:Y:S04]  /*09a0*/  LDG.E R17, desc[UR6][R16.64] ;  /* 0x0000000610117981 */ /* 0x000f28000c1e1900 */
[----:B--2---:R0:W-:Y:S02]  /*09b0*/  STS [R22], R27 ;  /* 0x0000001b16007388 */ /* 0x0041e40000000800 */
[--C-:B0-----:R-:W-:Y:S02]  /*09c0*/  IMAD.WIDE.U32 R26, R26, 0x4, R12.reuse ;  /* 0x000000041a1a7825 */ /* 0x101fe400078e000c */
[----:B---3--:R0:W-:Y:S04]  /*09d0*/  STS [R22+-0x4], R14 ;  /* 0xfffffc0e16007388 */ /* 0x0081e80000000800 */
[----:B------:R1:W2:Y:S04]  /*09e0*/  LDG.E R26, desc[UR6][R26.64] ;  /* 0x000000061a1a7981 */ /* 0x0002a8000c1e1900 */
[----:B-----5:R3:W-:Y:S01]  /*09f0*/  STS [R22+-0x8], R28 ;  /* 0xfffff81c16007388 */ /* 0x0207e20000000800 */
[----:B0-----:R-:W-:Y:S01]  /*0a00*/  IMAD.WIDE.U32 R14, R15, 0x4, R12 ;  /* 0x000000040f0e7825 */ /* 0x001fe200078e000c */
[----:B-1----:R-:W-:-:S05]  /*0a10*/  IADD3 R27, PT, PT, R25, 0x4, RZ ;  /* 0x00000004191b7810 */ /* 0x002fca0007ffe0ff */
[----:B------:R-:W5:Y:S01]  /*0a20*/  LDG.E R15, desc[UR6][R14.64] ;  /* 0x000000060e0f7981 */ /* 0x000f62000c1e1900 */
[----:B---3--:R-:W-:-:S04]  /*0a30*/  IMAD.WIDE.U32 R28, R29, 0x4, R12 ;  /* 0x000000041d1c7825 */ /* 0x008fc800078e000c */
[----:B------:R-:W-:Y:S02]  /*0a40*/  IMAD.WIDE.U32 R12, R27, 0x4, R12 ;  /* 0x000000041b0c7825 */ /* 0x000fe400078e000c */
[----:B------:R-:W3:Y:S04]  /*0a50*/  LDG.E R29, desc[UR6][R28.64] ;  /* 0x000000061c1d7981 */ /* 0x000ee8000c1e1900 */
[----:B------:R-:W3:Y:S01]  /*0a60*/  LDG.E R13, desc[UR6][R12.64] ;  /* 0x000000060c0d7981 */ /* 0x000ee2000c1e1900 */
[----:B------:R-:W-:Y:S01]  /*0a70*/  PLOP3.LUT P0, PT, PT, PT, PT, 0x8, 0x80 ;  /* 0x000000000080781c */ /* 0x000fe20003f0e170 */
[----:B------:R-:W-:Y:S01]  /*0a80*/  VIADD R24, R24, 0x8 ;  /* 0x0000000818187836 */ /* 0x000fe20000000000 */
[----:B------:R-:W-:Y:S01]  /*0a90*/  MOV R16, R9 ;  /* 0x0000000900107202 */ /* 0x000fe20000000f00 */
[----:B----4-:R-:W-:Y:S01]  /*0aa0*/  STS [R22+0x4], R17 ;  /* 0x0000041116007388 */ /* 0x010fe20000000800 */
[----:B------:R-:W-:-:S03]  /*0ab0*/  IADD3 R25, PT, PT, R25, 0x8, RZ ;  /* 0x0000000819197810 */ /* 0x000fc60007ffe0ff */
[----:B--2---:R-:W-:Y:S04]  /*0ac0*/  STS [R22+0x10], R26 ;  /* 0x0000101a16007388 */ /* 0x004fe80000000800 */
[----:B-----5:R-:W-:Y:S04]  /*0ad0*/  STS [R22+0xc], R15 ;  /* 0x00000c0f16007388 */ /* 0x020fe80000000800 */
[----:B---3--:R-:W-:Y:S04]  /*0ae0*/  STS [R22+0x8], R29 ;  /* 0x0000081d16007388 */ /* 0x008fe80000000800 */
[----:B------:R0:W-:Y:S02]  /*0af0*/  STS [R22+0x14], R13 ;  /* 0x0000140d16007388 */ /* 0x0001e40000000800 */
[----:B0-----:R-:W-:-:S07]  /*0b00*/  VIADD R22, R22, 0x20 ;  /* 0x0000002016167836 */ /* 0x001fce0000000000 */
.L_x_23:
[----:B------:R-:W-:Y:S05]  /*0b10*/  BSYNC.RECONVERGENT B1 ;  /* 0x0000000000017941 */ /* 0x000fea0003800200 */
.L_x_22:
[----:B------:R-:W-:-:S13]  /*0b20*/  ISETP.NE.OR P0, PT, R24, RZ, P0 ;  /* 0x000000ff1800720c */ /* 0x000fda0000705670 */
[----:B------:R-:W-:Y:S05]  /*0b30*/  @!P0 BRA `(.L_x_24) ;  /* 0x0000000000608947 */ /* 0x000fea0003800000 */
.L_x_18:
[----:B------:R-:W-:Y:S01]  /*0b40*/  BSSY.RECONVERGENT B1, `(.L_x_25) ;  /* 0x0000016000017945 */ /* 0x000fe20003800200 */
.L_x_26:
[----:B------:R-:W0:Y:S01]  /*0b50*/  LDC.64 R16, c[0x0][0x380] ;  /* 0x0000e000ff107b82 */ /* 0x000e220000000a00 */
[C---:B------:R-:W-:Y:S01]  /*0b60*/  IADD3 R27, PT, PT, R25.reuse, -0x2, RZ ;  /* 0xfffffffe191b7810 */ /* 0x040fe20007ffe0ff */
[C---:B------:R-:W-:Y:S01]  /*0b70*/  VIADD R13, R25.reuse, 0xffffffff ;  /* 0xffffffff190d7836 */ /* 0x040fe20000000000 */
[----:B------:R-:W-:-:S03]  /*0b80*/  IADD3 R15, PT, PT, R25, -0x3, RZ ;  /* 0xfffffffd190f7810 */ /* 0x000fc60007ffe0ff */
[----:B0-----:R-:W-:-:S04]  /*0b90*/  IMAD.WIDE.U32 R26, R27, 0x4, R16 ;  /* 0x000000041b1a7825 */ /* 0x001fc800078e0010 */
[--C-:B------:R-:W-:Y:S02]  /*0ba0*/  IMAD.WIDE.U32 R14, R15, 0x4, R16.reuse ;  /* 0x000000040f0e7825 */ /* 0x100fe400078e0010 */
[----:B------:R-:W2:Y:S02]  /*0bb0*/  LDG.E R27, desc[UR6][R26.64] ;  /* 0x000000061a1b7981 */ /* 0x000ea4000c1e1900 */
[--C-:B------:R-:W-:Y:S02]  /*0bc0*/  IMAD.WIDE.U32 R12, R13, 0x4, R16.reuse ;  /* 0x000000040d0c7825 */ /* 0x100fe400078e0010 */
[----:B------:R-:W3:Y:S02]  /*0bd0*/  LDG.E R15, desc[UR6][R14.64] ;  /* 0x000000060e0f7981 */ /* 0x000ee4000c1e1900 */
[----:B------:R-:W-:Y:S02]  /*0be0*/  IMAD.WIDE.U32 R16, R25, 0x4, R16 ;  /* 0x0000000419107825 */ /* 0x000fe400078e0010 */
[----:B------:R-:W4:Y:S04]  /*0bf0*/  LDG.E R13, desc[UR6][R12.64] ;  /* 0x000000060c0d7981 */ /* 0x000f28000c1e1900 */
[----:B------:R-:W5:Y:S01]  /*0c00*/  LDG.E R17, desc[UR6][R16.64] ;  /* 0x0000000610117981 */ /* 0x000f62000c1e1900 */
[----:B------:R-:W-:-:S04]  /*0c10*/  IADD3 R24, PT, PT, R24, 0x4, RZ ;  /* 0x0000000418187810 */ /* 0x000fc80007ffe0ff */
[----:B------:R-:W-:Y:S02]  /*0c20*/  ISETP.NE.AND P0, PT, R24, RZ, PT ;  /* 0x000000ff1800720c */ /* 0x000fe40003f05270 */
[----:B------:R-:W-:Y:S01]  /*0c30*/  IADD3 R25, PT, PT, R25, 0x4, RZ ;  /* 0x0000000419197810 */ /* 0x000fe20007ffe0ff */
[----:B--2---:R-:W-:Y:S04]  /*0c40*/  STS [R22+-0x4], R27 ;  /* 0xfffffc1b16007388 */ /* 0x004fe80000000800 */
[----:B---3--:R-:W-:Y:S04]  /*0c50*/  STS [R22+-0x8], R15 ;  /* 0xfffff80f16007388 */ /* 0x008fe80000000800 */
[----:B----4-:R-:W-:Y:S04]  /*0c60*/  STS [R22], R13 ;  /* 0x0000000d16007388 */ /* 0x010fe80000000800 */
[----:B-----5:R0:W-:Y:S02]  /*0c70*/  STS [R22+0x4], R17 ;  /* 0x0000041116007388 */ /* 0x0201e40000000800 */
[----:B0-----:R-:W-:Y:S01]  /*0c80*/  VIADD R22, R22, 0x10 ;  /* 0x0000001016167836 */ /* 0x001fe20000000000 */
[----:B------:R-:W-:Y:S06]  /*0c90*/  @P0 BRA `(.L_x_26) ;  /* 0xfffffffc00ac0947 */ /* 0x000fec000383ffff */
[----:B------:R-:W-:Y:S05]  /*0ca0*/  BSYNC.RECONVERGENT B1 ;  /* 0x0000000000017941 */ /* 0x000fea0003800200 */
.L_x_25:
[----:B------:R-:W-:-:S07]  /*0cb0*/  MOV R16, R9 ;  /* 0x0000000900107202 */ /* 0x000fce0000000f00 */
.L_x_24:
[----:B------:R-:W-:Y:S05]  /*0cc0*/  BSYNC.RECONVERGENT B0 ;  /* 0x0000000000007941 */ /* 0x000fea0003800200 */
.L_x_17:
[----:B------:R-:W-:-:S13]  /*0cd0*/  ISETP.NE.AND P0, PT, R18, RZ, PT ;  /* 0x000000ff1200720c */ /* 0x000fda0003f05270 */
[----:B------:R-:W-:Y:S05]  /*0ce0*/  @!P0 BRA `(.L_x_16) ;  /* 0x00000000005c8947 */ /* 0x000fea0003800000 */
[----:B------:R-:W0:Y:S01]  /*0cf0*/  LDCU UR4, c[0x0][0x390] ;  /* 0x00007200ff0477ac */ /* 0x000e220008000800 */
[----:B------:R-:W1:Y:S01]  /*0d00*/  LDC.64 R12, c[0x0][0x380] ;  /* 0x0000e000ff0c7b82 */ /* 0x000e620000000a00 */
[----:B0-----:R-:W-:-:S05]  /*0d10*/  IMAD R17, R23, UR4, R20 ;  /* 0x0000000417117c24 */ /* 0x001fca000f8e0214 */
[----:B------:R-:W-:-:S05]  /*0d20*/  IADD3 R17, PT, PT, R17, R16, RZ ;  /* 0x0000001011117210 */ /* 0x000fca0007ffe0ff */
[----:B-1----:R-:W-:-:S06]  /*0d30*/  IMAD.WIDE.U32 R14, R17, 0x4, R12 ;  /* 0x00000004110e7825 */ /* 0x002fcc00078e000c */
[----:B------:R-:W2:Y:S01]  /*0d40*/  LDG.E R14, desc[UR6][R14.64] ;  /* 0x000000060e0e7981 */ /* 0x000ea2000c1e1900 */
[----:B------:R-:W0:Y:S01]  /*0d50*/  S2UR UR5, SR_CgaCtaId ;  /* 0x00000000000579c3 */ /* 0x000e220000008800 */
[----:B------:R-:W-:Y:S01]  /*0d60*/  UMOV UR4, 0x400 ;  /* 0x0000040000047882 */ /* 0x000fe20000000000 */
[----:B------:R-:W-:Y:S01]  /*0d70*/  IMAD R16, R6, R21, R16 ;  /* 0x0000001506107224 */ /* 0x000fe200078e0210 */
[----:B------:R-:W-:Y:S01]  /*0d80*/  ISETP.NE.AND P0, PT, R18, 0x1, PT ;  /* 0x000000011200780c */ /* 0x000fe20003f05270 */
[----:B0-----:R-:W-:-:S06]  /*0d90*/  ULEA UR4, UR5, UR4, 0x18 ;  /* 0x0000000405047291 */ /* 0x001fcc000f8ec0ff */
[----:B------:R-:W-:-:S05]  /*0da0*/  LEA R23, R16, UR4, 0x2 ;  /* 0x0000000410177c11 */ /* 0x000fca000f8e10ff */
[----:B--2---:R0:W-:Y:S01]  /*0db0*/  STS [R23], R14 ;  /* 0x0000000e17007388 */ /* 0x0041e20000000800 */
[----:B------:R-:W-:Y:S05]  /*0dc0*/  @!P0 BRA `(.L_x_16) ;  /* 0x0000000000248947 */ /* 0x000fea0003800000 */
[----:B------:R-:W-:Y:S01]  /*0dd0*/  ISETP.NE.AND P0, PT, R18, 0x2, PT ;  /* 0x000000021200780c */ /* 0x000fe20003f05270 */
[----:B------:R-:W-:-:S04]  /*0de0*/  VIADD R15, R17, 0x1 ;  /* 0x00000001110f7836 */ /* 0x000fc80000000000 */
[----:B0-----:R-:W-:-:S06]  /*0df0*/  IMAD.WIDE.U32 R14, R15, 0x4, R12 ;  /* 0x000000040f0e7825 */ /* 0x001fcc00078e000c */
[----:B------:R-:W2:Y:S02]  /*0e00*/  LDG.E R14, desc[UR6][R14.64] ;  /* 0x000000060e0e7981 */ /* 0x000ea4000c1e1900 */
[----:B------:R-:W-:-:S05]  /*0e10*/  @P0 IADD3 R17, PT, PT, R17, 0x2, RZ ;  /* 0x0000000211110810 */ /* 0x000fca0007ffe0ff */
[----:B------:R-:W-:-:S06]  /*0e20*/  @P0 IMAD.WIDE.U32 R12, R17, 0x4, R12 ;  /* 0x00000004110c0825 */ /* 0x000fcc00078e000c */
[----:B------:R-:W3:Y:S04]  /*0e30*/  @P0 LDG.E R12, desc[UR6][R12.64] ;  /* 0x000000060c0c0981 */ /* 0x000ee8000c1e1900 */
[----:B--2---:R1:W-:Y:S04]  /*0e40*/  STS [R23+0x4], R14 ;  /* 0x0000040e17007388 */ /* 0x0043e80000000800 */
[----:B---3--:R1:W-:Y:S02]  /*0e50*/  @P0 STS [R23+0x8], R12 ;  /* 0x0000080c17000388 */ /* 0x0083e40000000800 */
.L_x_16:
[----:B------:R-:W-:-:S04]  /*0e60*/  IADD3 R21, PT, PT, R21, 0x1, RZ ;  /* 0x0000000115157810 */ /* 0x000fc80007ffe0ff */
[----:B------:R-:W-:-:S13]  /*0e70*/  ISETP.NE.AND P0, PT, R21, R2, PT ;  /* 0x000000021500720c */ /* 0x000fda0003f05270 */
[----:B------:R-:W-:Y:S05]  /*0e80*/  @P0 BRA `(.L_x_27) ;  /* 0xfffffff000fc0947 */ /* 0x000fea000383ffff */
.L_x_15:
[----:B------:R-:W-:Y:S01]  /*0e90*/  ISETP.GE.AND P0, PT, R0, R5, PT ;  /* 0x000000050000720c */ /* 0x000fe20003f06270 */
[----:B------:R-:W-:Y:S05]  /*0ea0*/  WARPSYNC.ALL ;  /* 0x0000000000007948 */ /* 0x000fea0003800000 */
[----:B------:R-:W-:Y:S01]  /*0eb0*/  BAR.SYNC.DEFER_BLOCKING 0x0 ;  /* 0x0000000000007b1d */ /* 0x000fe20000010000 */
[----:B------:R-:W-:-:S05]  /*0ec0*/  IMAD.MOV.U32 R17, RZ, RZ, RZ ;  /* 0x000000ffff117224 */ /* 0x000fca00078e00ff */
[----:B------:R-:W-:Y:S04]  /*0ed0*/  BSSY.RECONVERGENT B0, `(.L_x_28) ;  /* 0x0000076000007945 */ /* 0x000fe80003800200 */
[----:B------:R-:W-:Y:S05]  /*0ee0*/  @P0 BRA `(.L_x_29) ;  /* 0x0000000400d00947 */ /* 0x000fea0003800000 */
[----:B------:R-:W-:Y:S01]  /*0ef0*/  HFMA2 R17, -RZ, RZ, 0, 0 ;  /* 0x00000000ff117431 */ /* 0x000fe200000001ff */
[----:B-1----:R-:W-:-:S07]  /*0f00*/  MOV R12, R0 ;  /* 0x00000000000c7202 */ /* 0x002fce0000000f00 */
.L_x_36:
[----:B------:R-:W-:Y:S04]  /*0f10*/  BSSY.RECONVERGENT B1, `(.L_x_30) ;  /* 0x000006e000017945 */ /* 0x000fe80003800200 */
[----:B------:R-:W-:Y:S05]  /*0f20*/  @P2 BRA `(.L_x_31) ;  /* 0x0000000400b02947 */ /* 0x000fea0003800000 */
[----:B------:R-:W-:Y:S01]  /*0f30*/  ISETP.NE.AND P5, PT, R4, RZ, PT ;  /* 0x000000ff0400720c */ /* 0x000fe20003fa5270 */
[----:B------:R-:W-:Y:S02]  /*0f40*/  IMAD R13, R6, R12, RZ ;  /* 0x0000000c060d7224 */ /* 0x000fe400078e02ff */
[----:B0-----:R-:W-:Y:S01]  /*0f50*/  IMAD.MOV.U32 R14, RZ, RZ, R3 ;  /* 0x000000ffff0e7224 */ /* 0x001fe200078e0003 */
[----:B------:R-:W-:Y:S09]  /*0f60*/  @!P3 BRA `(.L_x_32) ;  /* 0x0000000000acb947 */ /* 0x000ff20003800000 */
[----:B------:R-:W0:Y:S01]  /*0f70*/  S2UR UR5, SR_CgaCtaId ;  /* 0x00000000000579c3 */ /* 0x000e220000008800 */
[----:B------:R-:W-:Y:S01]  /*0f80*/  UMOV UR4, 0x400 ;  /* 0x0000040000047882 */ /* 0x000fe20000000000 */
[----:B------:R-:W-:Y:S01]  /*0f90*/  MOV R14, R3 ;  /* 0x00000003000e7202 */ /* 0x000fe20000000f00 */
[----:B0-----:R-:W-:-:S03]  /*0fa0*/  ULEA UR5, UR5, UR4, 0x18 ;  /* 0x0000000405057291 */ /* 0x001fc6000f8ec0ff */
[----:B------:R-:W-:-:S09]  /*0fb0*/  UMOV UR4, URZ ;  /* 0x000000ff00047c82 */ /* 0x000fd20008000000 */
.L_x_33:
[----:B------:R-:W-:Y:S01]  /*0fc0*/  IADD3 R15, PT, PT, R13, R14, RZ ;  /* 0x0000000e0d0f7210 */ /* 0x000fe20007ffe0ff */
[----:B------:R-:W-:Y:S01]  /*0fd0*/  UIADD3 UR4, UPT, UPT, UR4, 0x10, URZ ;  /* 0x0000001004047890 */ /* 0x000fe2000fffe0ff */
[----:B------:R-:W-:Y:S02]  /*0fe0*/  IADD3 R14, PT, PT, R14, 0x10, RZ ;  /* 0x000000100e0e7810 */ /* 0x000fe40007ffe0ff */
[----:B------:R-:W-:-:S03]  /*0ff0*/  LEA R15, R15, UR5, 0x2 ;  /* 0x000000050f0f7c11 */ /* 0x000fc6000f8e10ff */
[----:B------:R-:W-:Y:S02]  /*1000*/  ISETP.NE.AND P0, PT, R8, UR4, PT ;  /* 0x0000000408007c0c */ /* 0x000fe4000bf05270 */
[----:B------:R-:W0:Y:S04]  /*1010*/  LDS R26, [R15] ;  /* 0x000000000f1a7984 */ /* 0x000e280000000800 */
[----:B------:R-:W1:Y:S04]  /*1020*/  LDS R27, [R15+0x4] ;  /* 0x000004000f1b7984 */ /* 0x000e680000000800 */
[----:B------:R-:W2:Y:S04]  /*1030*/  LDS R22, [R15+0x8] ;  /* 0x000008000f167984 */ /* 0x000ea80000000800 */
[----:B------:R-:W3:Y:S04]  /*1040*/  LDS R23, [R15+0xc] ;  /* 0x00000c000f177984 */ /* 0x000ee80000000800 */
[----:B------:R-:W4:Y:S04]  /*1050*/  LDS R25, [R15+0x10] ;  /* 0x000010000f197984 */ /* 0x000f280000000800 */
[----:B------:R-:W5:Y:S04]  /*1060*/  LDS R24, [R15+0x14] ;  /* 0x000014000f187984 */ /* 0x000f680000000800 */
[----:B------:R-:W5:Y:S04]  /*1070*/  LDS R16, [R15+0x18] ;  /* 0x000018000f107984 */ /* 0x000f680000000800 */
[----:B------:R-:W5:Y:S01]  /*1080*/  LDS R21, [R15+0x1c] ;  /* 0x00001c000f157984 */ /* 0x000f620000000800 */
[----:B0-----:R-:W-:-:S03]  /*1090*/  FADD R26, R26, R17 ;  /* 0x000000111a1a7221 */ /* 0x001fc60000000000 */
[----:B------:R-:W0:Y:S01]  /*10a0*/  LDS R17, [R15+0x20] ;  /* 0x000020000f117984 */ /* 0x000e220000000800 */
[----:B-1----:R-:W-:-:S04]  /*10b0*/  FADD R27, R26, R27 ;  /* 0x0000001b1a1b7221 */ /* 0x002fc80000000000 */
[----:B--2---:R-:W-:Y:S02]  /*10c0*/  FADD R26, R27, R22 ;  /* 0x000000161b1a7221 */ /* 0x004fe40000000000 */
[----:B------:R-:W1:Y:S02]  /*10d0*/  LDS R22, [R15+0x24] ;  /* 0x000024000f167984 */ /* 0x000e640000000800 */
[----:B---3--:R-:W-:Y:S02]  /*10e0*/  FADD R26, R26, R23 ;  /* 0x000000171a1a7221 */ /* 0x008fe40000000000 */
[----:B------:R-:W2:Y:S02]  /*10f0*/  LDS R23, [R15+0x28] ;  /* 0x000028000f177984 */ /* 0x000ea40000000800 */
[----:B----4-:R-:W-:Y:S02]  /*1100*/  FADD R27, R26, R25 ;  /* 0x000000191a1b7221 */ /* 0x010fe40000000000 */
[----:B------:R-:W3:Y:S02]  /*1110*/  LDS R25, [R15+0x2c] ;  /* 0x00002c000f197984 */ /* 0x000ee40000000800 */
[----:B-----5:R-:W-:-:S02]  /*1120*/  FADD R27, R27, R24 ;  /* 0x000000181b1b7221 */ /* 0x020fc40000000000 */
[----:B------:R-:W4:Y:S02]  /*1130*/  LDS R24, [R15+0x30] ;  /* 0x000030000f187984 */ /* 0x000f240000000800 */
[----:B------:R-:W-:Y:S02]  /*1140*/  FADD R26, R27, R16 ;  /* 0x000000101b1a7221 */ /* 0x000fe40000000000 */
[----:B------:R-:W5:Y:S02]  /*1150*/  LDS R16, [R15+0x34] ;  /* 0x000034000f107984 */ /* 0x000f640000000800 */
[----:B------:R-:W-:Y:S02]  /*1160*/  FADD R28, R26, R21 ;  /* 0x000000151a1c7221 */ /* 0x000fe40000000000 */
[----:B------:R-:W5:Y:S04]  /*1170*/  LDS R21, [R15+0x38] ;  /* 0x000038000f157984 */ /* 0x000f680000000800 */
[----:B------:R-:W5:Y:S01]  /*1180*/  LDS R26, [R15+0x3c] ;  /* 0x00003c000f1a7984 */ /* 0x000f620000000800 */
[----:B0-----:R-:W-:-:S04]  /*1190*/  FADD R17, R28, R17 ;  /* 0x000000111c117221 */ /* 0x001fc80000000000 */
[----:B-1----:R-:W-:-:S04]  /*11a0*/  FADD R22, R17, R22 ;  /* 0x0000001611167221 */ /* 0x002fc80000000000 */
[----:B--2---:R-:W-:-:S04]  /*11b0*/  FADD R22, R22, R23 ;  /* 0x0000001716167221 */ /* 0x004fc80000000000 */
[----:B---3--:R-:W-:-:S04]  /*11c0*/  FADD R25, R22, R25 ;  /* 0x0000001916197221 */ /* 0x008fc80000000000 */
[----:B----4-:R-:W-:-:S04]  /*11d0*/  FADD R25, R25, R24 ;  /* 0x0000001819197221 */ /* 0x010fc80000000000 */
[----:B-----5:R-:W-:-:S04]  /*11e0*/  FADD R16, R25, R16 ;  /* 0x0000001019107221 */ /* 0x020fc80000000000 */
[----:B------:R-:W-:-:S04]  /*11f0*/  FADD R21, R16, R21 ;  /* 0x0000001510157221 */ /* 0x000fc80000000000 */
[----:B------:R-:W-:Y:S01]  /*1200*/  FADD R17, R21, R26 ;  /* 0x0000001a15117221 */ /* 0x000fe20000000000 */
[----:B------:R-:W-:Y:S06]  /*1210*/  @P0 BRA `(.L_x_33) ;  /* 0xfffffffc00680947 */ /* 0x000fec000383ffff */
.L_x_32:
[----:B------:R-:W-:Y:S05]  /*1220*/  @!P5 BRA `(.L_x_31) ;  /* 0x0000000000f0d947 */ /* 0x000fea0003800000 */
[----:B------:R-:W-:Y:S01]  /*1230*/  VIADD R15, R4, 0xffffffff ;  /* 0xffffffff040f7836 */ /* 0x000fe20000000000 */
[----:B------:R-:W-:-:S04]  /*1240*/  ISETP.NE.AND P5, PT, R7, RZ, PT ;  /* 0x000000ff0700720c */ /* 0x000fc80003fa5270 */
[----:B------:R-:W-:-:S13]  /*1250*/  ISETP.GE.U32.AND P0, PT, R15, 0x7, PT ;  /* 0x000000070f00780c */ /* 0x000fda0003f06070 */
[----:B------:R-:W-:Y:S05]  /*1260*/  @!P0 BRA `(.L_x_34) ;  /* 0x0000000000588947 */ /* 0x000fea0003800000 */
[----:B------:R-:W0:Y:S01]  /*1270*/  S2UR UR5, SR_CgaCtaId ;  /* 0x00000000000579c3 */ /* 0x000e220000008800 */
[----:B------:R-:W-:Y:S01]  /*1280*/  UMOV UR4, 0x400 ;  /* 0x0000040000047882 */ /* 0x000fe20000000000 */
[----:B------:R-:W-:Y:S02]  /*1290*/  IADD3 R15, PT, PT, R13, R14, RZ ;  /* 0x0000000e0d0f7210 */ /* 0x000fe40007ffe0ff */
[----:B------:R-:W-:Y:S01]  /*12a0*/  IADD3 R14, PT, PT, R14, 0x8, RZ ;  /* 0x000000080e0e7810 */ /* 0x000fe20007ffe0ff */
[----:B0-----:R-:W-:-:S06]  /*12b0*/  ULEA UR4, UR5, UR4, 0x18 ;  /* 0x0000000405047291 */ /* 0x001fcc000f8ec0ff */
[----:B------:R-:W-:-:S05]  /*12c0*/  LEA R24, R15, UR4, 0x2 ;  /* 0x000000040f187c11 */ /* 0x000fca000f8e10ff */
        /* <DEDUP_REMOVED lines=15> */
[----:B------:R-:W-:-:S07]  /*13c0*/  FADD R17, R16, R23 ;  /* 0x0000001710117221 */ /* 0x000fce0000000000 */
.L_x_34:
[----:B------:R-:W-:Y:S05]  /*13d0*/  @!P5 BRA `(.L_x_31) ;  /* 0x000000000084d947 */ /* 0x000fea0003800000 */
[----:B------:R-:W-:Y:S02]  /*13e0*/  IADD3 R15, PT, PT, R7, -0x1, RZ ;  /* 0xffffffff070f7810 */ /* 0x000fe40007ffe0ff */
[----:B------:R-:W-:Y:S02]  /*13f0*/  ISETP.NE.AND P5, PT, R10, RZ, PT ;  /* 0x000000ff0a00720c */ /* 0x000fe40003fa5270 */
[----:B------:R-:W-:-:S13]  /*1400*/  ISETP.GE.U32.AND P0, PT, R15, 0x3, PT ;  /* 0x000000030f00780c */ /* 0x000fda0003f06070 */
[----:B------:R-:W-:Y:S05]  /*1410*/  @!P0 BRA `(.L_x_35) ;  /* 0x0000000000388947 */ /* 0x000fea0003800000 */
[----:B------:R-:W0:Y:S01]  /*1420*/  S2UR UR5, SR_CgaCtaId ;  /* 0x00000000000579c3 */ /* 0x000e220000008800 */
[----:B------:R-:W-:Y:S01]  /*1430*/  UMOV UR4, 0x400 ;  /* 0x0000040000047882 */ /* 0x000fe20000000000 */
[----:B------:R-:W-:Y:S01]  /*1440*/  IMAD.IADD R15, R13, 0x1, R14 ;  /* 0x000000010d0f7824 */ /* 0x000fe200078e020e */
[----:B------:R-:W-:Y:S01]  /*1450*/  IADD3 R14, PT, PT, R14, 0x4, RZ ;  /* 0x000000040e0e7810 */ /* 0x000fe20007ffe0ff */
[----:B0-----:R-:W-:-:S06]  /*1460*/  ULEA UR4, UR5, UR4, 0x18 ;  /* 0x0000000405047291 */ /* 0x001fcc000f8ec0ff */
[----:B------:R-:W-:-:S05]  /*1470*/  LEA R15, R15, UR4, 0x2 ;  /* 0x000000040f0f7c11 */ /* 0x000fca000f8e10ff */
[----:B------:R-:W0:Y:S04]  /*1480*/  LDS R16, [R15] ;  /* 0x000000000f107984 */ /* 0x000e280000000800 */
[----:B------:R-:W1:Y:S04]  /*1490*/  LDS R21, [R15+0x4] ;  /* 0x000004000f157984 */ /* 0x000e680000000800 */
[----:B------:R-:W2:Y:S04]  /*14a0*/  LDS R23, [R15+0x8] ;  /* 0x000008000f177984 */ /* 0x000ea80000000800 */
[----:B------:R-:W3:Y:S01]  /*14b0*/  LDS R25, [R15+0xc] ;  /* 0x00000c000f197984 */ /* 0x000ee20000000800 */
[----:B0-----:R-:W-:-:S04]  /*14c0*/  FADD R16, R17, R16 ;  /* 0x0000001011107221 */ /* 0x001fc80000000000 */
[----:B-1----:R-:W-:-:S04]  /*14d0*/  FADD R16, R16, R21 ;  /* 0x0000001510107221 */ /* 0x002fc80000000000 */
[----:B--2---:R-:W-:-:S04]  /*14e0*/  FADD R16, R16, R23 ;  /* 0x0000001710107221 */ /* 0x004fc80000000000 */
[----:B---3--:R-:W-:-:S07]  /*14f0*/  FADD R17, R16, R25 ;  /* 0x0000001910117221 */ /* 0x008fce0000000000 */
.L_x_35:
[----:B------:R-:W-:Y:S05]  /*1500*/  @!P5 BRA `(.L_x_31) ;  /* 0x000000000038d947 */ /* 0x000fea0003800000 */
[----:B------:R-:W0:Y:S01]  /*1510*/  S2UR UR5, SR_CgaCtaId ;  /* 0x00000000000579c3 */ /* 0x000e220000008800 */
[----:B------:R-:W-:Y:S01]  /*1520*/  UMOV UR4, 0x400 ;  /* 0x0000040000047882 */ /* 0x000fe20000000000 */
[----:B------:R-:W-:Y:S02]  /*1530*/  IADD3 R13, PT, PT, R13, R14, RZ ;  /* 0x0000000e0d0d7210 */ /* 0x000fe40007ffe0ff */
[----:B------:R-:W-:Y:S01]  /*1540*/  ISETP.NE.AND P0, PT, R10, 0x1, PT ;  /* 0x000000010a00780c */ /* 0x000fe20003f05270 */
[----:B0-----:R-:W-:-:S06]  /*1550*/  ULEA UR4, UR5, UR4, 0x18 ;  /* 0x0000000405047291 */ /* 0x001fcc000f8ec0ff */
[----:B------:R-:W-:-:S05]  /*1560*/  LEA R13, R13, UR4, 0x2 ;  /* 0x000000040d0d7c11 */ /* 0x000fca000f8e10ff */
[----:B------:R-:W0:Y:S02]  /*1570*/  LDS R14, [R13] ;  /* 0x000000000d0e7984 */ /* 0x000e240000000800 */
[----:B0-----:R-:W-:Y:S01]  /*1580*/  FADD R17, R17, R14 ;  /* 0x0000000e11117221 */ /* 0x001fe20000000000 */
[----:B------:R-:W-:Y:S06]  /*1590*/  @!P0 BRA `(.L_x_31) ;  /* 0x0000000000148947 */ /* 0x000fec0003800000 */
[----:B------:R-:W-:Y:S01]  /*15a0*/  ISETP.NE.AND P0, PT, R10, 0x2, PT ;  /* 0x000000020a00780c */ /* 0x000fe20003f05270 */
[----:B------:R-:W0:-:S12]  /*15b0*/  LDS R14, [R13+0x4] ;  /* 0x000004000d0e7984 */ /* 0x000e180000000800 */
[----:B------:R-:W1:Y:S01]  /*15c0*/  @P0 LDS R16, [R13+0x8] ;  /* 0x000008000d100984 */ /* 0x000e620000000800 */
[----:B0-----:R-:W-:-:S04]  /*15d0*/  FADD R17, R17, R14 ;  /* 0x0000000e11117221 */ /* 0x001fc80000000000 */
[----:B-1----:R-:W-:-:S07]  /*15e0*/  @P0 FADD R17, R17, R16 ;  /* 0x0000001011110221 */ /* 0x002fce0000000000 */
.L_x_31:
[----:B------:R-:W-:Y:S05]  /*15f0*/  BSYNC.RECONVERGENT B1 ;  /* 0x0000000000017941 */ /* 0x000fea0003800200 */
.L_x_30:
[----:B------:R-:W-:-:S04]  /*1600*/  IADD3 R12, PT, PT, R12, 0x1, RZ ;  /* 0x000000010c0c7810 */ /* 0x000fc80007ffe0ff */
[----:B------:R-:W-:-:S13]  /*1610*/  ISETP.NE.AND P0, PT, R12, R5, PT ;  /* 0x000000050c00720c */ /* 0x000fda0003f05270 */
[----:B------:R-:W-:Y:S05]  /*1620*/  @P0 BRA `(.L_x_36) ;  /* 0xfffffff800380947 */ /* 0x000fea000383ffff */
.L_x_29:
[----:B------:R-:W-:Y:S05]  /*1630*/  BSYNC.RECONVERGENT B0 ;  /* 0x0000000000007941 */ /* 0x000fea0003800200 */
.L_x_28:
[----:B------:R-:W2:Y:S01]  /*1640*/  LDCU UR4, c[0x0][0x360] ;  /* 0x00006c00ff0477ac */ /* 0x000ea20008000800 */
[----:B------:R-:W2:Y:S01]  /*1650*/  LDC R21, c[0x0][0x370] ;  /* 0x0000dc00ff157b82 */ /* 0x000ea20000000800 */
[----:B------:R-:W3:Y:S07]  /*1660*/  LDCU UR5, c[0x0][0x398] ;  /* 0x00007300ff0577ac */ /* 0x000eee0008000800 */
[----:B-1----:R-:W1:Y:S01]  /*1670*/  LDC.64 R12, c[0x0][0x388] ;  /* 0x0000e200ff0c7b82 */ /* 0x002e620000000a00 */
[----:B---3--:R-:W-:-:S02]  /*1680*/  IMAD R15, R11, UR5, R20 ;  /* 0x000000050b0f7c24 */ /* 0x008fc4000f8e0214 */
[----:B--2---:R-:W-:-:S05]  /*1690*/  IMAD R20, R21, UR4, R20 ;  /* 0x0000000415147c24 */ /* 0x004fca000f8e0214 */
[----:B------:R-:W-:Y:S01]  /*16a0*/  ISETP.GE.U32.AND P0, PT, R20, UR5, PT ;  /* 0x0000000514007c0c */ /* 0x000fe2000bf06070 */
[----:B-1----:R-:W-:-:S05]  /*16b0*/  IMAD.WIDE.U32 R12, R15, 0x4, R12 ;  /* 0x000000040f0c7825 */ /* 0x002fca00078e000c */
[----:B------:R1:W-:Y:S01]  /*16c0*/  STG.E desc[UR6][R12.64], R17 ;  /* 0x000000110c007986 */ /* 0x0003e2000c101906 */
[----:B------:R-:W-:Y:S06]  /*16d0*/  BAR.SYNC.DEFER_BLOCKING 0x0 ;  /* 0x0000000000007b1d */ /* 0x000fec0000010000 */
[----:B------:R-:W-:Y:S05]  /*16e0*/  @!P0 BRA `(.L_x_37) ;  /* 0xffffffe800dc8947 */ /* 0x000fea000383ffff */
.L_x_14:
[----:B------:R-:W2:Y:S01]  /*16f0*/  LDCU UR4, c[0x0][0x364] ;  /* 0x00006c80ff0477ac */ /* 0x000ea20008000800 */
[----:B-1----:R-:W2:Y:S01]  /*1700*/  LDC R12, c[0x0][0x374] ;  /* 0x0000dd00ff0c7b82 */ /* 0x002ea20000000800 */
[----:B------:R-:W1:Y:S01]  /*1710*/  LDCU UR5, c[0x0][0x39c] ;  /* 0x00007380ff0577ac */ /* 0x000e620008000800 */
[----:B--2---:R-:W-:-:S05]  /*1720*/  IMAD R11, R12, UR4, R11 ;  /* 0x000000040c0b7c24 */ /* 0x004fca000f8e020b */
[----:B-1----:R-:W-:-:S13]  /*1730*/  ISETP.GE.U32.AND P0, PT, R11, UR5, PT ;  /* 0x000000050b007c0c */ /* 0x002fda000bf06070 */
[----:B------:R-:W-:Y:S05]  /*1740*/  @!P0 BRA `(.L_x_38) ;  /* 0xffffffe800b48947 */ /* 0x000fea000383ffff */
[----:B------:R-:W-:Y:S05]  /*1750*/  EXIT ;  /* 0x000000000000794d */ /* 0x000fea0003800000 */
.L_x_39:
        /* <DEDUP_REMOVED lines=10> */
.L_x_41:


//--------------------- .nv.shared._Z18without_mem_kernelPKfPfjjjjjj --------------------------
	.section	.nv.shared._Z18without_mem_kernelPKfPfjjjjjj,"aw",@nobits
	.sectionflags	@""
	.align	16
	.zero		1024


//--------------------- .nv.shared.reserved.0     --------------------------
	.section	.nv.shared.reserved.0,"aw",@nobits
	.weak		__nv_reservedSMEM_offset_0_alias
	.size		__nv_reservedSMEM_offset_0_alias, 0, 64
	.other		__nv_reservedSMEM_offset_0_alias,@"STO_CUDA_RESERVED_SHARED STV_DEFAULT"
__nv_reservedSMEM_offset_0_alias:
	.zero		0
	.zero		64


//--------------------- .nv.shared._Z17shared_mem_kernelPKfPfjjjjjj --------------------------
	.section	.nv.shared._Z17shared_mem_kernelPKfPfjjjjjj,"aw",@nobits
	.sectionflags	@""
	.align	16
	.zero		1024


//--------------------- .nv.constant0._Z18without_mem_kernelPKfPfjjjjjj --------------------------
	.section	.nv.constant0._Z18without_mem_kernelPKfPfjjjjjj,"a",@progbits
	.sectionflags	@""
	.align	4
.nv.constant0._Z18without_mem_kernelPKfPfjjjjjj:
	.zero		936


//--------------------- .nv.constant0._Z17shared_mem_kernelPKfPfjjjjjj --------------------------
	.section	.nv.constant0._Z17shared_mem_kernelPKfPfjjjjjj,"a",@progbits
	.sectionflags	@""
	.align	4
.nv.constant0._Z17shared_mem_kernelPKfPfjjjjjj:
	.zero		936


//--------------------- SYMBOLS --------------------------

	.type		.nv.reservedSmem.offset0,@object
	.size		.nv.reservedSmem.offset0,0x4
	.type		.nv.reservedSmem.cap,@object
	.size		.nv.reservedSmem.cap,0x4
